	.target	sm_100a

	.elftype	@"ET_EXEC"


//--------------------- .note.nv.tkinfo           --------------------------
	.section	.note.nv.tkinfo,"",@"SHT_NOTE"
	.sectionflags	@"SHF_NOTE_NV_TKINFO"
	.tkinfo
        /*0018*/ 	.word	0x00000002
        /*0030*/ 	.string	""
        /*0030*/ 	.string	"ptxas"
        /*0030*/ 	.string	"Cuda compilation tools, release 13.0, V13.0.88"
        /*0030*/ 	.string	"Build cuda_13.0.r13.0/compiler.36424714_0"
        /*0030*/ 	.string	"-arch sm_100a -m 64 "



//--------------------- .note.nv.cuinfo           --------------------------
	.section	.note.nv.cuinfo,"",@"SHT_NOTE"
	.sectionflags	@"SHF_NOTE_NV_CUINFO"
        /*0018*/ 	.short	0x0002
        /*001a*/ 	.short	0x0064
        /*001c*/ 	.short	0x0082
	.zero		2


//--------------------- .nv.info                  --------------------------
	.section	.nv.info,"",@"SHT_CUDA_INFO"
	.align	4


	//----- nvinfo : EIATTR_REGCOUNT
	.align		4
        /*0000*/ 	.byte	0x04, 0x2f
        /*0002*/ 	.short	(.L_19 - .L_18)
	.align		4
.L_18:
        /*0004*/ 	.word	index@(_ZN7cutlass13device_kernelINS_4gemm6kernel13GemmUniversalIN4cute5tupleIJiiiiEEENS1_10collective13CollectiveMmaINS1_35MainloopSm100TmaUmmaWarpSpecializedILi4ELi2ELi4ENS5_IJNS4_1CILi4EEENSA_ILi2EEENSA_ILi1EEEEEEEENS5_IJNSA_ILi64EEENSA_ILi128EEESH_EEENS_10bfloat16_tENS5_IJlSD_lEEESJ_SK_NS4_8TiledMMAINS4_8MMA_AtomIJNS4_20SM100_MMA_F16BF16_SSISJ_SJ_fLi64ELi128ELNS4_4UMMA5MajorE0ELSP_0ELNSO_7ScaleInE0ELSQ_0EEEEEENS4_6LayoutINS5_IJSD_SD_SD_EEENS5_IJNSA_ILi0EEESV_SV_EEEEENS5_IJNS4_10UnderscoreESY_SY_EEEEENS4_23SM90_TMA_LOAD_MULTICASTENS4_14ComposedLayoutINS4_7SwizzleILi3ELi4ELi3EEENS4_18smem_ptr_flag_bitsILi16EEENST_INS5_IJNSA_ILi8EEESG_EEENS5_IJSG_SD_EEEEEEEvNS4_8identityES11_S1B_vS1C_EENS_8epilogue10collective18CollectiveEpilogueINS1E_23Sm100TmaWarpSpecializedILi4ELi2ELi16ELb1ELb0EEEJSI_NS5_IJNST_ISG_SD_EENST_INSA_ILi32EEESD_EEEEESJ_SK_SJ_SK_NS1E_6fusion15FusionCallbacksIS1I_NS1N_17LinearCombinationISJ_fSJ_fLNS_15FloatRoundStyleE2EEESI_S1M_JEEENS4_5SM1004TMEM4LOAD26SM100_TMEM_LOAD_16dp256b4xENS4_13SM90_TMA_LOADENS12_INS13_ILi2ELi4ELi3EEES16_NST_INS5_IJS17_S1K_EEENS5_IJS1K_SD_EEEEEEENS4_17SM75_U32x4_LDSM_NENS4_14SM90_TMA_STOREES22_NS4_17SM90_U32x4_STSM_NENS4_39AutoVectorizingCopyWithAssumedAlignmentILi128EEEEEEvvEEEEvNT_6ParamsE)
        /*0008*/ 	.word	0x00000044


	//----- nvinfo : EIATTR_FRAME_SIZE
	.align		4
.L_19:
        /*000c*/ 	.byte	0x04, 0x11
        /*000e*/ 	.short	(.L_21 - .L_20)
	.align		4
.L_20:
        /*0010*/ 	.word	index@($__internal_2_$__cuda_sm10x_tcgen05_guardrail_trap_unallocated_columns_being_dealloced)
        /*0014*/ 	.word	0x00000000


	//----- nvinfo : EIATTR_FRAME_SIZE
	.align		4
.L_21:
        /*0018*/ 	.byte	0x04, 0x11
        /*001a*/ 	.short	(.L_23 - .L_22)
	.align		4
.L_22:
        /*001c*/ 	.word	index@($__internal_1_$__cuda_sm10x_tcgen05_guardrail_trap_phase_invalid_during_alloc)
        /*0020*/ 	.word	0x00000000


	//----- nvinfo : EIATTR_FRAME_SIZE
	.align		4
.L_23:
        /*0024*/ 	.byte	0x04, 0x11
        /*0026*/ 	.short	(.L_25 - .L_24)
	.align		4
.L_24:
        /*0028*/ 	.word	index@($__internal_0_$__cuda_sm10x_tcgen05_guardrail_trap_col_being_dealloced_not_returned_by_alloc)
        /*002c*/ 	.word	0x00000000


	//----- nvinfo : EIATTR_FRAME_SIZE
	.align		4
.L_25:
        /*0030*/ 	.byte	0x04, 0x11
        /*0032*/ 	.short	(.L_27 - .L_26)
	.align		4
.L_26:
        /*0034*/ 	.word	index@(_ZN7cutlass13device_kernelINS_4gemm6kernel13GemmUniversalIN4cute5tupleIJiiiiEEENS1_10collective13CollectiveMmaINS1_35MainloopSm100TmaUmmaWarpSpecializedILi4ELi2ELi4ENS5_IJNS4_1CILi4EEENSA_ILi2EEENSA_ILi1EEEEEEEENS5_IJNSA_ILi64EEENSA_ILi128EEESH_EEENS_10bfloat16_tENS5_IJlSD_lEEESJ_SK_NS4_8TiledMMAINS4_8MMA_AtomIJNS4_20SM100_MMA_F16BF16_SSISJ_SJ_fLi64ELi128ELNS4_4UMMA5MajorE0ELSP_0ELNSO_7ScaleInE0ELSQ_0EEEEEENS4_6LayoutINS5_IJSD_SD_SD_EEENS5_IJNSA_ILi0EEESV_SV_EEEEENS5_IJNS4_10UnderscoreESY_SY_EEEEENS4_23SM90_TMA_LOAD_MULTICASTENS4_14ComposedLayoutINS4_7SwizzleILi3ELi4ELi3EEENS4_18smem_ptr_flag_bitsILi16EEENST_INS5_IJNSA_ILi8EEESG_EEENS5_IJSG_SD_EEEEEEEvNS4_8identityES11_S1B_vS1C_EENS_8epilogue10collective18CollectiveEpilogueINS1E_23Sm100TmaWarpSpecializedILi4ELi2ELi16ELb1ELb0EEEJSI_NS5_IJNST_ISG_SD_EENST_INSA_ILi32EEESD_EEEEESJ_SK_SJ_SK_NS1E_6fusion15FusionCallbacksIS1I_NS1N_17LinearCombinationISJ_fSJ_fLNS_15FloatRoundStyleE2EEESI_S1M_JEEENS4_5SM1004TMEM4LOAD26SM100_TMEM_LOAD_16dp256b4xENS4_13SM90_TMA_LOADENS12_INS13_ILi2ELi4ELi3EEES16_NST_INS5_IJS17_S1K_EEENS5_IJS1K_SD_EEEEEEENS4_17SM75_U32x4_LDSM_NENS4_14SM90_TMA_STOREES22_NS4_17SM90_U32x4_STSM_NENS4_39AutoVectorizingCopyWithAssumedAlignmentILi128EEEEEEvvEEEEvNT_6ParamsE)
        /*0038*/ 	.word	0x00000000


	//----- nvinfo : EIATTR_MIN_STACK_SIZE
	.align		4
.L_27:
        /*003c*/ 	.byte	0x04, 0x12
        /*003e*/ 	.short	(.L_29 - .L_28)
	.align		4
.L_28:
        /*0040*/ 	.word	index@(_ZN7cutlass13device_kernelINS_4gemm6kernel13GemmUniversalIN4cute5tupleIJiiiiEEENS1_10collective13CollectiveMmaINS1_35MainloopSm100TmaUmmaWarpSpecializedILi4ELi2ELi4ENS5_IJNS4_1CILi4EEENSA_ILi2EEENSA_ILi1EEEEEEEENS5_IJNSA_ILi64EEENSA_ILi128EEESH_EEENS_10bfloat16_tENS5_IJlSD_lEEESJ_SK_NS4_8TiledMMAINS4_8MMA_AtomIJNS4_20SM100_MMA_F16BF16_SSISJ_SJ_fLi64ELi128ELNS4_4UMMA5MajorE0ELSP_0ELNSO_7ScaleInE0ELSQ_0EEEEEENS4_6LayoutINS5_IJSD_SD_SD_EEENS5_IJNSA_ILi0EEESV_SV_EEEEENS5_IJNS4_10UnderscoreESY_SY_EEEEENS4_23SM90_TMA_LOAD_MULTICASTENS4_14ComposedLayoutINS4_7SwizzleILi3ELi4ELi3EEENS4_18smem_ptr_flag_bitsILi16EEENST_INS5_IJNSA_ILi8EEESG_EEENS5_IJSG_SD_EEEEEEEvNS4_8identityES11_S1B_vS1C_EENS_8epilogue10collective18CollectiveEpilogueINS1E_23Sm100TmaWarpSpecializedILi4ELi2ELi16ELb1ELb0EEEJSI_NS5_IJNST_ISG_SD_EENST_INSA_ILi32EEESD_EEEEESJ_SK_SJ_SK_NS1E_6fusion15FusionCallbacksIS1I_NS1N_17LinearCombinationISJ_fSJ_fLNS_15FloatRoundStyleE2EEESI_S1M_JEEENS4_5SM1004TMEM4LOAD26SM100_TMEM_LOAD_16dp256b4xENS4_13SM90_TMA_LOADENS12_INS13_ILi2ELi4ELi3EEES16_NST_INS5_IJS17_S1K_EEENS5_IJS1K_SD_EEEEEEENS4_17SM75_U32x4_LDSM_NENS4_14SM90_TMA_STOREES22_NS4_17SM90_U32x4_STSM_NENS4_39AutoVectorizingCopyWithAssumedAlignmentILi128EEEEEEvvEEEEvNT_6ParamsE)
        /*0044*/ 	.word	0x00000000
.L_29:


//--------------------- .nv.compat                --------------------------
	.section	.nv.compat,"",@"SHT_CUDA_COMPAT_INFO"
	.align	4
        /*0000*/ 	.byte	0x02, 0x09, 0x01, 0x00, 0x02, 0x02, 0x02, 0x00, 0x02, 0x05, 0x05, 0x00, 0x03, 0x07, 0x01, 0x01
        /*0010*/ 	.byte	0x02, 0x03, 0x01, 0x00, 0x02, 0x06, 0x01, 0x00, 0x04, 0x0b, 0x08, 0x00, 0x09, 0x00, 0x00, 0x00
        /*0020*/ 	.byte	0x00, 0x00, 0x00, 0x00


//--------------------- .nv.info._ZN7cutlass13device_kernelINS_4gemm6kernel13GemmUniversalIN4cute5tupleIJiiiiEEENS1_10collective13CollectiveMmaINS1_35MainloopSm100TmaUmmaWarpSpecializedILi4ELi2ELi4ENS5_IJNS4_1CILi4EEENSA_ILi2EEENSA_ILi1EEEEEEEENS5_IJNSA_ILi64EEENSA_ILi128EEESH_EEENS_10bfloat16_tENS5_IJlSD_lEEESJ_SK_NS4_8TiledMMAINS4_8MMA_AtomIJNS4_20SM100_MMA_F16BF16_SSISJ_SJ_fLi64ELi128ELNS4_4UMMA5MajorE0ELSP_0ELNSO_7ScaleInE0ELSQ_0EEEEEENS4_6LayoutINS5_IJSD_SD_SD_EEENS5_IJNSA_ILi0EEESV_SV_EEEEENS5_IJNS4_10UnderscoreESY_SY_EEEEENS4_23SM90_TMA_LOAD_MULTICASTENS4_14ComposedLayoutINS4_7SwizzleILi3ELi4ELi3EEENS4_18smem_ptr_flag_bitsILi16EEENST_INS5_IJNSA_ILi8EEESG_EEENS5_IJSG_SD_EEEEEEEvNS4_8identityES11_S1B_vS1C_EENS_8epilogue10collective18CollectiveEpilogueINS1E_23Sm100TmaWarpSpecializedILi4ELi2ELi16ELb1ELb0EEEJSI_NS5_IJNST_ISG_SD_EENST_INSA_ILi32EEESD_EEEEESJ_SK_SJ_SK_NS1E_6fusion15FusionCallbacksIS1I_NS1N_17LinearCombinationISJ_fSJ_fLNS_15FloatRoundStyleE2EEESI_S1M_JEEENS4_5SM1004TMEM4LOAD26SM100_TMEM_LOAD_16dp256b4xENS4_13SM90_TMA_LOADENS12_INS13_ILi2ELi4ELi3EEES16_NST_INS5_IJS17_S1K_EEENS5_IJS1K_SD_EEEEEEENS4_17SM75_U32x4_LDSM_NENS4_14SM90_TMA_STOREES22_NS4_17SM90_U32x4_STSM_NENS4_39AutoVectorizingCopyWithAssumedAlignmentILi128EEEEEEvvEEEEvNT_6ParamsE --------------------------
	.section	.nv.info._ZN7cutlass13device_kernelINS_4gemm6kernel13GemmUniversalIN4cute5tupleIJiiiiEEENS1_10collective13CollectiveMmaINS1_35MainloopSm100TmaUmmaWarpSpecializedILi4ELi2ELi4ENS5_IJNS4_1CILi4EEENSA_ILi2EEENSA_ILi1EEEEEEEENS5_IJNSA_ILi64EEENSA_ILi128EEESH_EEENS_10bfloat16_tENS5_IJlSD_lEEESJ_SK_NS4_8TiledMMAINS4_8MMA_AtomIJNS4_20SM100_MMA_F16BF16_SSISJ_SJ_fLi64ELi128ELNS4_4UMMA5MajorE0ELSP_0ELNSO_7ScaleInE0ELSQ_0EEEEEENS4_6LayoutINS5_IJSD_SD_SD_EEENS5_IJNSA_ILi0EEESV_SV_EEEEENS5_IJNS4_10UnderscoreESY_SY_EEEEENS4_23SM90_TMA_LOAD_MULTICASTENS4_14ComposedLayoutINS4_7SwizzleILi3ELi4ELi3EEENS4_18smem_ptr_flag_bitsILi16EEENST_INS5_IJNSA_ILi8EEESG_EEENS5_IJSG_SD_EEEEEEEvNS4_8identityES11_S1B_vS1C_EENS_8epilogue10collective18CollectiveEpilogueINS1E_23Sm100TmaWarpSpecializedILi4ELi2ELi16ELb1ELb0EEEJSI_NS5_IJNST_ISG_SD_EENST_INSA_ILi32EEESD_EEEEESJ_SK_SJ_SK_NS1E_6fusion15FusionCallbacksIS1I_NS1N_17LinearCombinationISJ_fSJ_fLNS_15FloatRoundStyleE2EEESI_S1M_JEEENS4_5SM1004TMEM4LOAD26SM100_TMEM_LOAD_16dp256b4xENS4_13SM90_TMA_LOADENS12_INS13_ILi2ELi4ELi3EEES16_NST_INS5_IJS17_S1K_EEENS5_IJS1K_SD_EEEEEEENS4_17SM75_U32x4_LDSM_NENS4_14SM90_TMA_STOREES22_NS4_17SM90_U32x4_STSM_NENS4_39AutoVectorizingCopyWithAssumedAlignmentILi128EEEEEEvvEEEEvNT_6ParamsE,"",@"SHT_CUDA_INFO"
	.sectionflags	@""
	.align	4


	//----- nvinfo : EIATTR_CUDA_API_VERSION
	.align		4
        /*0000*/ 	.byte	0x04, 0x37
        /*0002*/ 	.short	(.L_31 - .L_30)
.L_30:
        /*0004*/ 	.word	0x00000082


	//----- nvinfo : EIATTR_KPARAM_INFO
	.align		4
.L_31:
        /*0008*/ 	.byte	0x04, 0x17
        /*000a*/ 	.short	(.L_33 - .L_32)
.L_32:
        /*000c*/ 	.word	0x00000000
        /*0010*/ 	.short	0x0000
        /*0012*/ 	.short	0x0000
        /*0014*/ 	.byte	0x00, 0xf0, 0x01, 0x20


	//----- nvinfo : EIATTR_AT_ENTRY_FRAGMENTS
	.align		4
.L_33:
        /*0018*/ 	.byte	0x04, 0x4f
        /*001a*/ 	.short	(.L_35 - .L_34)


	//   ....[0]....
.L_34:
        /*001c*/ 	.word	0x00000006


	//----- nvinfo : EIATTR_RESERVED_SMEM_USED
	.align		4
.L_35:
        /*0020*/ 	.byte	0x01, 0x41
	.zero		2


	//----- nvinfo : EIATTR_SPARSE_MMA_MASK
	.align		4
        /*0024*/ 	.byte	0x03, 0x50
        /*0026*/ 	.short	0x0000


	//----- nvinfo : EIATTR_TCGEN05_1CTA_USED
	.align		4
        /*0028*/ 	.byte	0x01, 0x51
	.zero		2


	//----- nvinfo : EIATTR_MAXREG_COUNT
	.align		4
        /*002c*/ 	.byte	0x03, 0x1b
        /*002e*/ 	.short	0x00ff


	//----- nvinfo : EIATTR_NUM_BARRIERS
	.align		4
        /*0030*/ 	.byte	0x02, 0x4c
        /*0032*/ 	.byte	0x07
	.zero		1


	//----- nvinfo : EIATTR_EXTERNS
	.align		4
        /*0034*/ 	.byte	0x04, 0x0f
        /*0036*/ 	.short	(.L_37 - .L_36)


	//   ....[0]....
	.align		4
.L_36:
        /*0038*/ 	.word	index@(__assertfail)


	//----- nvinfo : EIATTR_MERCURY_ISA_VERSION
	.align		4
.L_37:
        /*003c*/ 	.byte	0x03, 0x5f
        /*003e*/ 	.short	0x0101


	//----- nvinfo : EIATTR_INT_WARP_WIDE_INSTR_OFFSETS
	.align		4
        /*0040*/ 	.byte	0x04, 0x31
        /*0042*/ 	.short	(.L_39 - .L_38)


	//   ....[0]....
.L_38:
        /*0044*/ 	.word	0x00004300


	//   ....[1]....
        /*0048*/ 	.word	0x00004330


	//   ....[2]....
        /*004c*/ 	.word	0x00004350


	//   ....[3]....
        /*0050*/ 	.word	0x00004e90


	//   ....[4]....
        /*0054*/ 	.word	0x00004f00


	//   ....[5]....
        /*0058*/ 	.word	0x00004fe0


	//   ....[6]....
        /*005c*/ 	.word	0x00005060


	//   ....[7]....
        /*0060*/ 	.word	0x00005160


	//   ....[8]....
        /*0064*/ 	.word	0x000051e0


	//   ....[9]....
        /*0068*/ 	.word	0x000052d0


	//   ....[10]....
        /*006c*/ 	.word	0x00005380


	//----- nvinfo : EIATTR_COOP_GROUP_MASK_REGIDS
	.align		4
.L_39:
        /*0070*/ 	.byte	0x04, 0x29
        /*0072*/ 	.short	(.L_41 - .L_40)


	//   ....[0]....
.L_40:
        /*0074*/ 	.word	0xffffffff


	//   ....[1]....
        /*0078*/ 	.word	0xffffffff


	//   ....[2]....
        /*007c*/ 	.word	0xffffffff


	//   ....[3]....
        /*0080*/ 	.word	0xffffffff


	//   ....[4]....
        /*0084*/ 	.word	0xffffffff


	//   ....[5]....
        /*0088*/ 	.word	0xffffffff


	//   ....[6]....
        /*008c*/ 	.word	0xffffffff


	//   ....[7]....
        /*0090*/ 	.word	0xffffffff


	//   ....[8]....
        /*0094*/ 	.word	0xffffffff


	//   ....[9]....
        /*0098*/ 	.word	0xffffffff


	//   ....[10]....
        /*009c*/ 	.word	0xffffffff


	//   ....[11]....
        /*00a0*/ 	.word	0xffffffff


	//   ....[12]....
        /*00a4*/ 	.word	0xffffffff


	//   ....[13]....
        /*00a8*/ 	.word	0xffffffff


	//----- nvinfo : EIATTR_COOP_GROUP_INSTR_OFFSETS
	.align		4
.L_41:
        /*00ac*/ 	.byte	0x04, 0x28
        /*00ae*/ 	.short	(.L_43 - .L_42)


	//   ....[0]....
.L_42:
        /*00b0*/ 	.word	0x00000080


	//   ....[1]....
        /*00b4*/ 	.word	0x000004f0


	//   ....[2]....
        /*00b8*/ 	.word	0x000006a0


	//   ....[3]....
        /*00bc*/ 	.word	0x00000840


	//   ....[4]....
        /*00c0*/ 	.word	0x00000940


	//   ....[5]....
        /*00c4*/ 	.word	0x00000ab0


	//   ....[6]....
        /*00c8*/ 	.word	0x00000c50


	//   ....[7]....
        /*00cc*/ 	.word	0x00000e00


	//   ....[8]....
        /*00d0*/ 	.word	0x00002480


	//   ....[9]....
        /*00d4*/ 	.word	0x00003330


	//   ....[10]....
        /*00d8*/ 	.word	0x00003540


	//   ....[11]....
        /*00dc*/ 	.word	0x00003570


	//   ....[12]....
        /*00e0*/ 	.word	0x000041e0


	//   ....[13]....
        /*00e4*/ 	.word	0x00004410


	//----- nvinfo : EIATTR_VRC_CTA_INIT_COUNT
	.align		4
.L_43:
        /*00e8*/ 	.byte	0x02, 0x4a
        /*00ea*/ 	.byte	0x80
	.zero		1


	//----- nvinfo : EIATTR_SYSCALL_OFFSETS
	.align		4
        /*00ec*/ 	.byte	0x04, 0x46
        /*00ee*/ 	.short	(.L_45 - .L_44)


	//   ....[0]....
.L_44:
        /*00f0*/ 	.word	0x00006010


	//   ....[1]....
        /*00f4*/ 	.word	0x00006100


	//   ....[2]....
        /*00f8*/ 	.word	0x000068c0


	//   ....[3]....
        /*00fc*/ 	.word	0x00007170


	//   ....[4]....
        /*0100*/ 	.word	0x00007a00


	//   ....[5]....
        /*0104*/ 	.word	0x00008290


	//----- nvinfo : EIATTR_MBARRIER_INSTR_OFFSETS
	.align		4
.L_45:
        /*0108*/ 	.byte	0x04, 0x39
        /*010a*/ 	.short	(.L_47 - .L_46)


	//   ....[0]....
.L_46:
        /*010c*/ 	.word	0x00000610
        /*0110*/ 	.word	0x000000ff
        /*0114*/ 	.word	0x00000000
        /*0118*/ 	.short	0x0100
        /*011a*/ 	.byte	0x04
	.zero		1


	//   ....[1]....
        /*011c*/ 	.word	0x00000620
        /*0120*/ 	.word	0x000000ff
        /*0124*/ 	.word	0x00000020
        /*0128*/ 	.short	0x0100
        /*012a*/ 	.byte	0x04
	.zero		1


	//   ....[2]....
        /*012c*/ 	.word	0x00000630
        /*0130*/ 	.word	0x000000ff
        /*0134*/ 	.word	0x00000008
        /*0138*/ 	.short	0x0100
        /*013a*/ 	.byte	0x04
	.zero		1


	//   ....[3]....
        /*013c*/ 	.word	0x00000640
        /*0140*/ 	.word	0x000000ff
        /*0144*/ 	.word	0x00000028
        /*0148*/ 	.short	0x0100
        /*014a*/ 	.byte	0x04
	.zero		1


	//   ....[4]....
        /*014c*/ 	.word	0x00000650
        /*0150*/ 	.word	0x000000ff
        /*0154*/ 	.word	0x00000010
        /*0158*/ 	.short	0x0100
        /*015a*/ 	.byte	0x04
	.zero		1


	//   ....[5]....
        /*015c*/ 	.word	0x00000660
        /*0160*/ 	.word	0x000000ff
        /*0164*/ 	.word	0x00000030
        /*0168*/ 	.short	0x0100
        /*016a*/ 	.byte	0x04
	.zero		1


	//   ....[6]....
        /*016c*/ 	.word	0x00000670
        /*0170*/ 	.word	0x000000ff
        /*0174*/ 	.word	0x00000018
        /*0178*/ 	.short	0x0100
        /*017a*/ 	.byte	0x04
	.zero		1


	//   ....[7]....
        /*017c*/ 	.word	0x00000680
        /*0180*/ 	.word	0x000000ff
        /*0184*/ 	.word	0x00000038
        /*0188*/ 	.short	0x0100
        /*018a*/ 	.byte	0x04
	.zero		1


	//   ....[8]....
        /*018c*/ 	.word	0x000007b0
        /*0190*/ 	.word	0x000000ff
        /*0194*/ 	.word	0x00000040
        /*0198*/ 	.short	0x0100
        /*019a*/ 	.byte	0x04
	.zero		1


	//   ....[9]....
        /*019c*/ 	.word	0x000007c0
        /*01a0*/ 	.word	0x000000ff
        /*01a4*/ 	.word	0x00000060
        /*01a8*/ 	.short	0x0100
        /*01aa*/ 	.byte	0x04
	.zero		1


	//   ....[10]....
        /*01ac*/ 	.word	0x000007d0
        /*01b0*/ 	.word	0x000000ff
        /*01b4*/ 	.word	0x00000048
        /*01b8*/ 	.short	0x0100
        /*01ba*/ 	.byte	0x04
	.zero		1


	//   ....[11]....
        /*01bc*/ 	.word	0x000007e0
        /*01c0*/ 	.word	0x000000ff
        /*01c4*/ 	.word	0x00000068
        /*01c8*/ 	.short	0x0100
        /*01ca*/ 	.byte	0x04
	.zero		1


	//   ....[12]....
        /*01cc*/ 	.word	0x000007f0
        /*01d0*/ 	.word	0x000000ff
        /*01d4*/ 	.word	0x00000050
        /*01d8*/ 	.short	0x0100
        /*01da*/ 	.byte	0x04
	.zero		1


	//   ....[13]....
        /*01dc*/ 	.word	0x00000800
        /*01e0*/ 	.word	0x000000ff
        /*01e4*/ 	.word	0x00000070
        /*01e8*/ 	.short	0x0100
        /*01ea*/ 	.byte	0x04
	.zero		1


	//   ....[14]....
        /*01ec*/ 	.word	0x00000810
        /*01f0*/ 	.word	0x000000ff
        /*01f4*/ 	.word	0x00000058
        /*01f8*/ 	.short	0x0100
        /*01fa*/ 	.byte	0x04
	.zero		1


	//   ....[15]....
        /*01fc*/ 	.word	0x00000820
        /*0200*/ 	.word	0x000000ff
        /*0204*/ 	.word	0x00000078
        /*0208*/ 	.short	0x0100
        /*020a*/ 	.byte	0x04
	.zero		1


	//   ....[16]....
        /*020c*/ 	.word	0x00000910
        /*0210*/ 	.word	0x000000ff
        /*0214*/ 	.word	0x00000080
        /*0218*/ 	.short	0x0100
        /*021a*/ 	.byte	0x06
	.zero		1


	//   ....[17]....
        /*021c*/ 	.word	0x00000920
        /*0220*/ 	.word	0x000000ff
        /*0224*/ 	.word	0x00000088
        /*0228*/ 	.short	0x0100
        /*022a*/ 	.byte	0x06
	.zero		1


	//   ....[18]....
        /*022c*/ 	.word	0x00000a60
        /*0230*/ 	.word	0x000000ff
        /*0234*/ 	.word	0x00000090
        /*0238*/ 	.short	0x0100
        /*023a*/ 	.byte	0x06
	.zero		1


	//   ....[19]....
        /*023c*/ 	.word	0x00000a70
        /*0240*/ 	.word	0x000000ff
        /*0244*/ 	.word	0x000000a0
        /*0248*/ 	.short	0x0100
        /*024a*/ 	.byte	0x06
	.zero		1


	//   ....[20]....
        /*024c*/ 	.word	0x00000a80
        /*0250*/ 	.word	0x000000ff
        /*0254*/ 	.word	0x00000098
        /*0258*/ 	.short	0x0100
        /*025a*/ 	.byte	0x06
	.zero		1


	//   ....[21]....
        /*025c*/ 	.word	0x00000a90
        /*0260*/ 	.word	0x000000ff
        /*0264*/ 	.word	0x000000a8
        /*0268*/ 	.short	0x0100
        /*026a*/ 	.byte	0x06
	.zero		1


	//   ....[22]....
        /*026c*/ 	.word	0x00000bc0
        /*0270*/ 	.word	0x000000ff
        /*0274*/ 	.word	0x000000b0
        /*0278*/ 	.short	0x0100
        /*027a*/ 	.byte	0x04
	.zero		1


	//   ....[23]....
        /*027c*/ 	.word	0x00000bd0
        /*0280*/ 	.word	0x000000ff
        /*0284*/ 	.word	0x000000d0
        /*0288*/ 	.short	0x0100
        /*028a*/ 	.byte	0x04
	.zero		1


	//   ....[24]....
        /*028c*/ 	.word	0x00000be0
        /*0290*/ 	.word	0x000000ff
        /*0294*/ 	.word	0x000000b8
        /*0298*/ 	.short	0x0100
        /*029a*/ 	.byte	0x04
	.zero		1


	//   ....[25]....
        /*029c*/ 	.word	0x00000bf0
        /*02a0*/ 	.word	0x000000ff
        /*02a4*/ 	.word	0x000000d8
        /*02a8*/ 	.short	0x0100
        /*02aa*/ 	.byte	0x04
	.zero		1


	//   ....[26]....
        /*02ac*/ 	.word	0x00000c00
        /*02b0*/ 	.word	0x000000ff
        /*02b4*/ 	.word	0x000000c0
        /*02b8*/ 	.short	0x0100
        /*02ba*/ 	.byte	0x04
	.zero		1


	//   ....[27]....
        /*02bc*/ 	.word	0x00000c10
        /*02c0*/ 	.word	0x000000ff
        /*02c4*/ 	.word	0x000000e0
        /*02c8*/ 	.short	0x0100
        /*02ca*/ 	.byte	0x04
	.zero		1


	//   ....[28]....
        /*02cc*/ 	.word	0x00000c20
        /*02d0*/ 	.word	0x000000ff
        /*02d4*/ 	.word	0x000000c8
        /*02d8*/ 	.short	0x0100
        /*02da*/ 	.byte	0x04
	.zero		1


	//   ....[29]....
        /*02dc*/ 	.word	0x00000c30
        /*02e0*/ 	.word	0x000000ff
        /*02e4*/ 	.word	0x000000e8
        /*02e8*/ 	.short	0x0100
        /*02ea*/ 	.byte	0x04
	.zero		1


	//   ....[30]....
        /*02ec*/ 	.word	0x00000d20
        /*02f0*/ 	.word	0x000000ff
        /*02f4*/ 	.word	0x000000f0
        /*02f8*/ 	.short	0x0100
        /*02fa*/ 	.byte	0x04
	.zero		1


	//   ....[31]....
        /*02fc*/ 	.word	0x00000d30
        /*0300*/ 	.word	0x000000ff
        /*0304*/ 	.word	0x00000100
        /*0308*/ 	.short	0x0100
        /*030a*/ 	.byte	0x04
	.zero		1


	//   ....[32]....
        /*030c*/ 	.word	0x00000d40
        /*0310*/ 	.word	0x000000ff
        /*0314*/ 	.word	0x000000f8
        /*0318*/ 	.short	0x0100
        /*031a*/ 	.byte	0x04
	.zero		1


	//   ....[33]....
        /*031c*/ 	.word	0x00000d50
        /*0320*/ 	.word	0x000000ff
        /*0324*/ 	.word	0x00000108
        /*0328*/ 	.short	0x0100
        /*032a*/ 	.byte	0x04
	.zero		1


	//   ....[34]....
        /*032c*/ 	.word	0x00001a90
        /*0330*/ 	.word	0x00000000
        /*0334*/ 	.word	0x00000100
        /*0338*/ 	.short	0x010a
        /*033a*/ 	.byte	0xff
	.zero		1


	//   ....[35]....
        /*033c*/ 	.word	0x00001ac0
        /*0340*/ 	.word	0x00000000
        /*0344*/ 	.word	0x000000f0
        /*0348*/ 	.short	0x0101
        /*034a*/ 	.byte	0xff
	.zero		1


	//   ....[36]....
        /*034c*/ 	.word	0x00001ba0
        /*0350*/ 	.word	0x000000ff
        /*0354*/ 	.word	0x00000020
        /*0358*/ 	.short	0x010a
        /*035a*/ 	.byte	0x04
	.zero		1


	//   ....[37]....
        /*035c*/ 	.word	0x00001c20
        /*0360*/ 	.word	0x000000ff
        /*0364*/ 	.word	0x00000020
        /*0368*/ 	.short	0x010a
        /*036a*/ 	.byte	0x21
	.zero		1


	//   ....[38]....
        /*036c*/ 	.word	0x00001d60
        /*0370*/ 	.word	0x000000ff
        /*0374*/ 	.word	0x00000020
        /*0378*/ 	.short	0x010a
        /*037a*/ 	.byte	0x04
	.zero		1


	//   ....[39]....
        /*037c*/ 	.word	0x00002010
        /*0380*/ 	.word	0x000000ff
        /*0384*/ 	.word	0x00000088
        /*0388*/ 	.short	0x0101
        /*038a*/ 	.byte	0x15
	.zero		1


	//   ....[40]....
        /*038c*/ 	.word	0x00002030
        /*0390*/ 	.word	0x000000ff
        /*0394*/ 	.word	0x00000020
        /*0398*/ 	.short	0x010a
        /*039a*/ 	.byte	0x04
	.zero		1


	//   ....[41]....
        /*039c*/ 	.word	0x000020b0
        /*03a0*/ 	.word	0x000000ff
        /*03a4*/ 	.word	0x00000020
        /*03a8*/ 	.short	0x010a
        /*03aa*/ 	.byte	0x21
	.zero		1


	//   ....[42]....
        /*03ac*/ 	.word	0x000021f0
        /*03b0*/ 	.word	0x000000ff
        /*03b4*/ 	.word	0x00000020
        /*03b8*/ 	.short	0x010a
        /*03ba*/ 	.byte	0x04
	.zero		1


	//   ....[43]....
        /*03bc*/ 	.word	0x000024b0
        /*03c0*/ 	.word	0x00000003
        /*03c4*/ 	.word	0x00000090
        /*03c8*/ 	.short	0x010a
        /*03ca*/ 	.byte	0xff
	.zero		1


	//   ....[44]....
        /*03cc*/ 	.word	0x00002600
        /*03d0*/ 	.word	0x00000000
        /*03d4*/ 	.word	0x00000000
        /*03d8*/ 	.short	0x0101
        /*03da*/ 	.byte	0xff
	.zero		1


	//   ....[45]....
        /*03dc*/ 	.word	0x00002bb0
        /*03e0*/ 	.word	0x000000ff
        /*03e4*/ 	.word	0x00000000
        /*03e8*/ 	.short	0x010a
        /*03ea*/ 	.byte	0x04
	.zero		1


	//   ....[46]....
        /*03ec*/ 	.word	0x00002c40
        /*03f0*/ 	.word	0x000000ff
        /*03f4*/ 	.word	0x00000000
        /*03f8*/ 	.short	0x010a
        /*03fa*/ 	.byte	0x05
	.zero		1


	//   ....[47]....
        /*03fc*/ 	.word	0x00002cd0
        /*0400*/ 	.word	0x000000ff
        /*0404*/ 	.word	0x00000000
        /*0408*/ 	.short	0x010a
        /*040a*/ 	.byte	0x05
	.zero		1


	//   ....[48]....
        /*040c*/ 	.word	0x00002d70
        /*0410*/ 	.word	0x00000000
        /*0414*/ 	.word	0x00000000
        /*0418*/ 	.short	0x010a
        /*041a*/ 	.byte	0xff
	.zero		1


	//   ....[49]....
        /*041c*/ 	.word	0x00002e90
        /*0420*/ 	.word	0x00000002
        /*0424*/ 	.word	0x000000f0
        /*0428*/ 	.short	0x010a
        /*042a*/ 	.byte	0xff
	.zero		1


	//   ....[50]....
        /*042c*/ 	.word	0x00002f00
        /*0430*/ 	.word	0x00000002
        /*0434*/ 	.word	0x00000000
        /*0438*/ 	.short	0x0101
        /*043a*/ 	.byte	0xff
	.zero		1


	//   ....[51]....
        /*043c*/ 	.word	0x00002f20
        /*0440*/ 	.word	0x000000ff
        /*0444*/ 	.word	0x000000a0
        /*0448*/ 	.short	0x010a
        /*044a*/ 	.byte	0x04
	.zero		1


	//   ....[52]....
        /*044c*/ 	.word	0x00003040
        /*0450*/ 	.word	0x00000002
        /*0454*/ 	.word	0x00000090
        /*0458*/ 	.short	0x010a
        /*045a*/ 	.byte	0xff
	.zero		1


	//   ....[53]....
        /*045c*/ 	.word	0x00003140
        /*0460*/ 	.word	0x00000002
        /*0464*/ 	.word	0x00000000
        /*0468*/ 	.short	0x0101
        /*046a*/ 	.byte	0xff
	.zero		1


	//   ....[54]....
        /*046c*/ 	.word	0x000031d0
        /*0470*/ 	.word	0x000000ff
        /*0474*/ 	.word	0x000000a0
        /*0478*/ 	.short	0x0106
        /*047a*/ 	.byte	0x04
	.zero		1


	//   ....[55]....
        /*047c*/ 	.word	0x000031f0
        /*0480*/ 	.word	0x000000ff
        /*0484*/ 	.word	0x000000a0
        /*0488*/ 	.short	0x010a
        /*048a*/ 	.byte	0x04
	.zero		1


	//   ....[56]....
        /*048c*/ 	.word	0x00003280
        /*0490*/ 	.word	0x000000ff
        /*0494*/ 	.word	0x000000a0
        /*0498*/ 	.short	0x0106
        /*049a*/ 	.byte	0x07
	.zero		1


	//   ....[57]....
        /*049c*/ 	.word	0x000032c0
        /*04a0*/ 	.word	0x00000000
        /*04a4*/ 	.word	0x000000a0
        /*04a8*/ 	.short	0x010a
        /*04aa*/ 	.byte	0xff
	.zero		1


	//   ....[58]....
        /*04ac*/ 	.word	0x00003890
        /*04b0*/ 	.word	0x00000000
        /*04b4*/ 	.word	0x00000090
        /*04b8*/ 	.short	0x010a
        /*04ba*/ 	.byte	0xff
	.zero		1


	//   ....[59]....
        /*04bc*/ 	.word	0x00003990
        /*04c0*/ 	.word	0x00000003
        /*04c4*/ 	.word	0x00000000
        /*04c8*/ 	.short	0x0101
        /*04ca*/ 	.byte	0xff
	.zero		1


	//   ....[60]....
        /*04cc*/ 	.word	0x000039a0
        /*04d0*/ 	.word	0x000000ff
        /*04d4*/ 	.word	0x00000000
        /*04d8*/ 	.short	0x010a
        /*04da*/ 	.byte	0x04
	.zero		1


	//   ....[61]....
        /*04dc*/ 	.word	0x00003a20
        /*04e0*/ 	.word	0x000000ff
        /*04e4*/ 	.word	0x000000d0
        /*04e8*/ 	.short	0x010a
        /*04ea*/ 	.byte	0x2e
	.zero		1


	//   ....[62]....
        /*04ec*/ 	.word	0x00003b00
        /*04f0*/ 	.word	0x000000ff
        /*04f4*/ 	.word	0x00000000
        /*04f8*/ 	.short	0x010a
        /*04fa*/ 	.byte	0x07
	.zero		1


	//   ....[63]....
        /*04fc*/ 	.word	0x00003c40
        /*0500*/ 	.word	0x000000ff
        /*0504*/ 	.word	0x00000000
        /*0508*/ 	.short	0x010a
        /*050a*/ 	.byte	0x04
	.zero		1


	//   ....[64]....
        /*050c*/ 	.word	0x00004010
        /*0510*/ 	.word	0x000000ff
        /*0514*/ 	.word	0x00000000
        /*0518*/ 	.short	0x010a
        /*051a*/ 	.byte	0x04
	.zero		1


	//   ....[65]....
        /*051c*/ 	.word	0x000040a0
        /*0520*/ 	.word	0x000000ff
        /*0524*/ 	.word	0x00000000
        /*0528*/ 	.short	0x010a
        /*052a*/ 	.byte	0x05
	.zero		1


	//   ....[66]....
        /*052c*/ 	.word	0x00004130
        /*0530*/ 	.word	0x000000ff
        /*0534*/ 	.word	0x00000000
        /*0538*/ 	.short	0x010a
        /*053a*/ 	.byte	0x05
	.zero		1


	//   ....[67]....
        /*053c*/ 	.word	0x000041c0
        /*0540*/ 	.word	0x000000ff
        /*0544*/ 	.word	0x00000000
        /*0548*/ 	.short	0x010a
        /*054a*/ 	.byte	0x04
	.zero		1


	//   ....[68]....
        /*054c*/ 	.word	0x00004690
        /*0550*/ 	.word	0x0000000c
        /*0554*/ 	.word	0x00000090
        /*0558*/ 	.short	0x010a
        /*055a*/ 	.byte	0xff
	.zero		1


	//   ....[69]....
        /*055c*/ 	.word	0x00004800
        /*0560*/ 	.word	0x00000000
        /*0564*/ 	.word	0x00000000
        /*0568*/ 	.short	0x0101
        /*056a*/ 	.byte	0xff
	.zero		1


	//   ....[70]....
        /*056c*/ 	.word	0x00004c90
        /*0570*/ 	.word	0x000000ff
        /*0574*/ 	.word	0x00000088
        /*0578*/ 	.short	0x010a
        /*057a*/ 	.byte	0x15
	.zero		1


	//   ....[71]....
        /*057c*/ 	.word	0x00004e10
        /*0580*/ 	.word	0x000000ff
        /*0584*/ 	.word	0x00000060
        /*0588*/ 	.short	0x010a
        /*058a*/ 	.byte	0x15
	.zero		1


	//   ....[72]....
        /*058c*/ 	.word	0x00004f90
        /*0590*/ 	.word	0x000000ff
        /*0594*/ 	.word	0x00000040
        /*0598*/ 	.short	0x010b
        /*059a*/ 	.byte	0x15
	.zero		1


	//   ....[73]....
        /*059c*/ 	.word	0x00004fa0
        /*05a0*/ 	.word	0x000000ff
        /*05a4*/ 	.word	0x00000000
        /*05a8*/ 	.short	0x0101
        /*05aa*/ 	.byte	0x06
	.zero		1


	//   ....[74]....
        /*05ac*/ 	.word	0x00004fb0
        /*05b0*/ 	.word	0x000000ff
        /*05b4*/ 	.word	0x00000068
        /*05b8*/ 	.short	0x010a
        /*05ba*/ 	.byte	0x15
	.zero		1


	//   ....[75]....
        /*05bc*/ 	.word	0x00005110
        /*05c0*/ 	.word	0x000000ff
        /*05c4*/ 	.word	0x00000048
        /*05c8*/ 	.short	0x010b
        /*05ca*/ 	.byte	0x15
	.zero		1


	//   ....[76]....
        /*05cc*/ 	.word	0x00005120
        /*05d0*/ 	.word	0x000000ff
        /*05d4*/ 	.word	0x00000000
        /*05d8*/ 	.short	0x0101
        /*05da*/ 	.byte	0x06
	.zero		1


	//   ....[77]....
        /*05dc*/ 	.word	0x00005130
        /*05e0*/ 	.word	0x000000ff
        /*05e4*/ 	.word	0x00000070
        /*05e8*/ 	.short	0x010a
        /*05ea*/ 	.byte	0x15
	.zero		1


	//   ....[78]....
        /*05ec*/ 	.word	0x00005280
        /*05f0*/ 	.word	0x000000ff
        /*05f4*/ 	.word	0x00000050
        /*05f8*/ 	.short	0x010b
        /*05fa*/ 	.byte	0x15
	.zero		1


	//   ....[79]....
        /*05fc*/ 	.word	0x00005290
        /*0600*/ 	.word	0x000000ff
        /*0604*/ 	.word	0x00000000
        /*0608*/ 	.short	0x0101
        /*060a*/ 	.byte	0x06
	.zero		1


	//   ....[80]....
        /*060c*/ 	.word	0x000052a0
        /*0610*/ 	.word	0x000000ff
        /*0614*/ 	.word	0x00000078
        /*0618*/ 	.short	0x010a
        /*061a*/ 	.byte	0x15
	.zero		1


	//   ....[81]....
        /*061c*/ 	.word	0x00005490
        /*0620*/ 	.word	0x000000ff
        /*0624*/ 	.word	0x00000058
        /*0628*/ 	.short	0x010b
        /*062a*/ 	.byte	0x15
	.zero		1


	//   ....[82]....
        /*062c*/ 	.word	0x000054a0
        /*0630*/ 	.word	0x000000ff
        /*0634*/ 	.word	0x00000000
        /*0638*/ 	.short	0x0101
        /*063a*/ 	.byte	0x25
	.zero		1


	//   ....[83]....
        /*063c*/ 	.word	0x000054d0
        /*0640*/ 	.word	0x000000ff
        /*0644*/ 	.word	0x00000060
        /*0648*/ 	.short	0x010a
        /*064a*/ 	.byte	0x15
	.zero		1


	//   ....[84]....
        /*064c*/ 	.word	0x000054f0
        /*0650*/ 	.word	0x000000ff
        /*0654*/ 	.word	0x00000068
        /*0658*/ 	.short	0x010a
        /*065a*/ 	.byte	0x15
	.zero		1


	//   ....[85]....
        /*065c*/ 	.word	0x00005510
        /*0660*/ 	.word	0x000000ff
        /*0664*/ 	.word	0x00000070
        /*0668*/ 	.short	0x010a
        /*066a*/ 	.byte	0x15
	.zero		1


	//   ....[86]....
        /*066c*/ 	.word	0x00005550
        /*0670*/ 	.word	0x00000000
        /*0674*/ 	.word	0x00000078
        /*0678*/ 	.short	0x010a
        /*067a*/ 	.byte	0xff
	.zero		1


	//   ....[87]....
        /*067c*/ 	.word	0x000058a0
        /*0680*/ 	.word	0x00000003
        /*0684*/ 	.word	0x00000090
        /*0688*/ 	.short	0x010a
        /*068a*/ 	.byte	0xff
	.zero		1


	//   ....[88]....
        /*068c*/ 	.word	0x00005a20
        /*0690*/ 	.word	0x00000000
        /*0694*/ 	.word	0x00000000
        /*0698*/ 	.short	0x0101
        /*069a*/ 	.byte	0xff
	.zero		1


	//   ....[89]....
        /*069c*/ 	.word	0x00006570
        /*06a0*/ 	.word	0x000000ff
        /*06a4*/ 	.word	0x00000040
        /*06a8*/ 	.short	0x010a
        /*06aa*/ 	.byte	0x2c
	.zero		1


	//   ....[90]....
        /*06ac*/ 	.word	0x000065b0
        /*06b0*/ 	.word	0x0000001a
        /*06b4*/ 	.word	0x000000b0
        /*06b8*/ 	.short	0x010a
        /*06ba*/ 	.byte	0xff
	.zero		1


	//   ....[91]....
        /*06bc*/ 	.word	0x000066c0
        /*06c0*/ 	.word	0x000000ff
        /*06c4*/ 	.word	0x00000040
        /*06c8*/ 	.short	0x010a
        /*06ca*/ 	.byte	0x2c
	.zero		1


	//   ....[92]....
        /*06cc*/ 	.word	0x000067a0
        /*06d0*/ 	.word	0x0000001a
        /*06d4*/ 	.word	0x000000b0
        /*06d8*/ 	.short	0x010a
        /*06da*/ 	.byte	0xff
	.zero		1


	//   ....[93]....
        /*06dc*/ 	.word	0x00006ed0
        /*06e0*/ 	.word	0x00000000
        /*06e4*/ 	.word	0x00000000
        /*06e8*/ 	.short	0x0101
        /*06ea*/ 	.byte	0xff
	.zero		1


	//   ....[94]....
        /*06ec*/ 	.word	0x00006ee0
        /*06f0*/ 	.word	0x00000002
        /*06f4*/ 	.word	0x00000040
        /*06f8*/ 	.short	0x010a
        /*06fa*/ 	.byte	0xff
	.zero		1


	//   ....[95]....
        /*06fc*/ 	.word	0x00006fa0
        /*0700*/ 	.word	0x00000002
        /*0704*/ 	.word	0x00000040
        /*0708*/ 	.short	0x010a
        /*070a*/ 	.byte	0xff
	.zero		1


	//   ....[96]....
        /*070c*/ 	.word	0x00007760
        /*0710*/ 	.word	0x00000000
        /*0714*/ 	.word	0x00000000
        /*0718*/ 	.short	0x0101
        /*071a*/ 	.byte	0xff
	.zero		1


	//   ....[97]....
        /*071c*/ 	.word	0x00007780
        /*0720*/ 	.word	0x00000002
        /*0724*/ 	.word	0x00000040
        /*0728*/ 	.short	0x010a
        /*072a*/ 	.byte	0xff
	.zero		1


	//   ....[98]....
        /*072c*/ 	.word	0x00007830
        /*0730*/ 	.word	0x00000002
        /*0734*/ 	.word	0x00000040
        /*0738*/ 	.short	0x010a
        /*073a*/ 	.byte	0xff
	.zero		1


	//   ....[99]....
        /*073c*/ 	.word	0x00007ff0
        /*0740*/ 	.word	0x00000000
        /*0744*/ 	.word	0x00000000
        /*0748*/ 	.short	0x0101
        /*074a*/ 	.byte	0xff
	.zero		1


	//   ....[100]....
        /*074c*/ 	.word	0x00008010
        /*0750*/ 	.word	0x00000003
        /*0754*/ 	.word	0x00000040
        /*0758*/ 	.short	0x010a
        /*075a*/ 	.byte	0xff
	.zero		1


	//   ....[101]....
        /*075c*/ 	.word	0x000080c0
        /*0760*/ 	.word	0x00000003
        /*0764*/ 	.word	0x00000040
        /*0768*/ 	.short	0x010a
        /*076a*/ 	.byte	0xff
	.zero		1


	//   ....[102]....
        /*076c*/ 	.word	0x00008460
        /*0770*/ 	.word	0x000000ff
        /*0774*/ 	.word	0x00000000
        /*0778*/ 	.short	0x0101
        /*077a*/ 	.byte	0x04
	.zero		1


	//   ....[103]....
        /*077c*/ 	.word	0x000088e0
        /*0780*/ 	.word	0x00000000
        /*0784*/ 	.word	0x00000000
        /*0788*/ 	.short	0x0101
        /*078a*/ 	.byte	0xff
	.zero		1


	//   ....[104]....
        /*078c*/ 	.word	0x00008b70
        /*0790*/ 	.word	0x000000ff
        /*0794*/ 	.word	0x00000000
        /*0798*/ 	.short	0x0101
        /*079a*/ 	.byte	0x04
	.zero		1


	//   ....[105]....
        /*079c*/ 	.word	0x00008b90
        /*07a0*/ 	.word	0x00000000
        /*07a4*/ 	.word	0x00000100
        /*07a8*/ 	.short	0x010a
        /*07aa*/ 	.byte	0xff
	.zero		1


	//   ....[106]....
        /*07ac*/ 	.word	0x00008bf0
        /*07b0*/ 	.word	0x00000000
        /*07b4*/ 	.word	0x00000020
        /*07b8*/ 	.short	0x010a
        /*07ba*/ 	.byte	0xff
	.zero		1


	//   ....[107]....
        /*07bc*/ 	.word	0x00008c50
        /*07c0*/ 	.word	0x00000000
        /*07c4*/ 	.word	0x00000020
        /*07c8*/ 	.short	0x010a
        /*07ca*/ 	.byte	0xff
	.zero		1


	//   ....[108]....
        /*07cc*/ 	.word	0x00008ca0
        /*07d0*/ 	.word	0x00000003
        /*07d4*/ 	.word	0x00000090
        /*07d8*/ 	.short	0x010a
        /*07da*/ 	.byte	0xff
	.zero		1


	//   ....[109]....
        /*07dc*/ 	.word	0x00008d00
        /*07e0*/ 	.word	0x00000000
        /*07e4*/ 	.word	0x00000000
        /*07e8*/ 	.short	0x010a
        /*07ea*/ 	.byte	0xff
	.zero		1


	//   ....[110]....
        /*07ec*/ 	.word	0x00008d60
        /*07f0*/ 	.word	0x00000000
        /*07f4*/ 	.word	0x00000000
        /*07f8*/ 	.short	0x010a
        /*07fa*/ 	.byte	0xff
	.zero		1


	//   ....[111]....
        /*07fc*/ 	.word	0x00008dc0
        /*0800*/ 	.word	0x00000000
        /*0804*/ 	.word	0x00000000
        /*0808*/ 	.short	0x010a
        /*080a*/ 	.byte	0xff
	.zero		1


	//   ....[112]....
        /*080c*/ 	.word	0x00008e10
        /*0810*/ 	.word	0x00000002
        /*0814*/ 	.word	0x000000f0
        /*0818*/ 	.short	0x010a
        /*081a*/ 	.byte	0xff
	.zero		1


	//   ....[113]....
        /*081c*/ 	.word	0x00008e70
        /*0820*/ 	.word	0x00000002
        /*0824*/ 	.word	0x000000a0
        /*0828*/ 	.short	0x010a
        /*082a*/ 	.byte	0xff
	.zero		1


	//   ....[114]....
        /*082c*/ 	.word	0x00008ec0
        /*0830*/ 	.word	0x00000002
        /*0834*/ 	.word	0x00000090
        /*0838*/ 	.short	0x010a
        /*083a*/ 	.byte	0xff
	.zero		1


	//   ....[115]....
        /*083c*/ 	.word	0x00008f20
        /*0840*/ 	.word	0x00000000
        /*0844*/ 	.word	0x000000a0
        /*0848*/ 	.short	0x010a
        /*084a*/ 	.byte	0xff
	.zero		1


	//   ....[116]....
        /*084c*/ 	.word	0x00008f70
        /*0850*/ 	.word	0x00000000
        /*0854*/ 	.word	0x00000090
        /*0858*/ 	.short	0x010a
        /*085a*/ 	.byte	0xff
	.zero		1


	//   ....[117]....
        /*085c*/ 	.word	0x00008fd0
        /*0860*/ 	.word	0x00000002
        /*0864*/ 	.word	0x000000d0
        /*0868*/ 	.short	0x010a
        /*086a*/ 	.byte	0xff
	.zero		1


	//   ....[118]....
        /*086c*/ 	.word	0x00009030
        /*0870*/ 	.word	0x00000000
        /*0874*/ 	.word	0x00000000
        /*0878*/ 	.short	0x010a
        /*087a*/ 	.byte	0xff
	.zero		1


	//   ....[119]....
        /*087c*/ 	.word	0x00009090
        /*0880*/ 	.word	0x00000000
        /*0884*/ 	.word	0x00000000
        /*0888*/ 	.short	0x010a
        /*088a*/ 	.byte	0xff
	.zero		1


	//   ....[120]....
        /*088c*/ 	.word	0x000090f0
        /*0890*/ 	.word	0x00000000
        /*0894*/ 	.word	0x00000000
        /*0898*/ 	.short	0x010a
        /*089a*/ 	.byte	0xff
	.zero		1


	//   ....[121]....
        /*089c*/ 	.word	0x00009150
        /*08a0*/ 	.word	0x00000000
        /*08a4*/ 	.word	0x00000000
        /*08a8*/ 	.short	0x010a
        /*08aa*/ 	.byte	0xff
	.zero		1


	//   ....[122]....
        /*08ac*/ 	.word	0x000091b0
        /*08b0*/ 	.word	0x00000000
        /*08b4*/ 	.word	0x00000000
        /*08b8*/ 	.short	0x010a
        /*08ba*/ 	.byte	0xff
	.zero		1


	//   ....[123]....
        /*08bc*/ 	.word	0x00009200
        /*08c0*/ 	.word	0x0000000c
        /*08c4*/ 	.word	0x00000090
        /*08c8*/ 	.short	0x010a
        /*08ca*/ 	.byte	0xff
	.zero		1


	//   ....[124]....
        /*08cc*/ 	.word	0x00009260
        /*08d0*/ 	.word	0x00000000
        /*08d4*/ 	.word	0x00000088
        /*08d8*/ 	.short	0x010a
        /*08da*/ 	.byte	0xff
	.zero		1


	//   ....[125]....
        /*08dc*/ 	.word	0x000092c0
        /*08e0*/ 	.word	0x00000000
        /*08e4*/ 	.word	0x00000060
        /*08e8*/ 	.short	0x010a
        /*08ea*/ 	.byte	0xff
	.zero		1


	//   ....[126]....
        /*08ec*/ 	.word	0x00009320
        /*08f0*/ 	.word	0x00000000
        /*08f4*/ 	.word	0x00000068
        /*08f8*/ 	.short	0x010a
        /*08fa*/ 	.byte	0xff
	.zero		1


	//   ....[127]....
        /*08fc*/ 	.word	0x00009380
        /*0900*/ 	.word	0x00000000
        /*0904*/ 	.word	0x00000070
        /*0908*/ 	.short	0x010a
        /*090a*/ 	.byte	0xff
	.zero		1


	//   ....[128]....
        /*090c*/ 	.word	0x000093e0
        /*0910*/ 	.word	0x00000000
        /*0914*/ 	.word	0x00000078
        /*0918*/ 	.short	0x010a
        /*091a*/ 	.byte	0xff
	.zero		1


	//   ....[129]....
        /*091c*/ 	.word	0x00009440
        /*0920*/ 	.word	0x00000000
        /*0924*/ 	.word	0x00000060
        /*0928*/ 	.short	0x010a
        /*092a*/ 	.byte	0xff
	.zero		1


	//   ....[130]....
        /*092c*/ 	.word	0x000094a0
        /*0930*/ 	.word	0x00000000
        /*0934*/ 	.word	0x00000068
        /*0938*/ 	.short	0x010a
        /*093a*/ 	.byte	0xff
	.zero		1


	//   ....[131]....
        /*093c*/ 	.word	0x00009500
        /*0940*/ 	.word	0x00000000
        /*0944*/ 	.word	0x00000070
        /*0948*/ 	.short	0x010a
        /*094a*/ 	.byte	0xff
	.zero		1


	//   ....[132]....
        /*094c*/ 	.word	0x00009550
        /*0950*/ 	.word	0x00000003
        /*0954*/ 	.word	0x00000090
        /*0958*/ 	.short	0x010a
        /*095a*/ 	.byte	0xff
	.zero		1


	//   ....[133]....
        /*095c*/ 	.word	0x000095b0
        /*0960*/ 	.word	0x00000000
        /*0964*/ 	.word	0x00000040
        /*0968*/ 	.short	0x010a
        /*096a*/ 	.byte	0xff
	.zero		1


	//   ....[134]....
        /*096c*/ 	.word	0x00009600
        /*0970*/ 	.word	0x0000001a
        /*0974*/ 	.word	0x000000b0
        /*0978*/ 	.short	0x010a
        /*097a*/ 	.byte	0xff
	.zero		1


	//   ....[135]....
        /*097c*/ 	.word	0x00009650
        /*0980*/ 	.word	0x00000002
        /*0984*/ 	.word	0x00000040
        /*0988*/ 	.short	0x010a
        /*098a*/ 	.byte	0xff
	.zero		1


	//   ....[136]....
        /*098c*/ 	.word	0x000096a0
        /*0990*/ 	.word	0x00000002
        /*0994*/ 	.word	0x00000040
        /*0998*/ 	.short	0x010a
        /*099a*/ 	.byte	0xff
	.zero		1


	//   ....[137]....
        /*099c*/ 	.word	0x000096f0
        /*09a0*/ 	.word	0x00000003
        /*09a4*/ 	.word	0x00000040
        /*09a8*/ 	.short	0x010a
        /*09aa*/ 	.byte	0xff
	.zero		1


	//----- nvinfo : EIATTR_NUM_MBARRIERS
	.align		4
.L_47:
        /*09ac*/ 	.byte	0x03, 0x38
        /*09ae*/ 	.short	0x0022


	//----- nvinfo : EIATTR_EXIT_INSTR_OFFSETS
	.align		4
        /*09b0*/ 	.byte	0x04, 0x1c
        /*09b2*/ 	.short	(.L_49 - .L_48)


	//   ....[0]....
.L_48:
        /*09b4*/ 	.word	0x00002da0


	//   ....[1]....
        /*09b8*/ 	.word	0x00003290


	//   ....[2]....
        /*09bc*/ 	.word	0x000032f0


	//   ....[3]....
        /*09c0*/ 	.word	0x00004420


	//   ....[4]....
        /*09c4*/ 	.word	0x00005580


	//   ....[5]....
        /*09c8*/ 	.word	0x000055c0


	//   ....[6]....
        /*09cc*/ 	.word	0x00008a60


	//   ....[7]....
        /*09d0*/ 	.word	0x00008ae0


	//   ....[8]....
        /*09d4*/ 	.word	0x00008b10


	//   ....[9]....
        /*09d8*/ 	.word	0x00008b80


	//----- nvinfo : EIATTR_MAX_THREADS
	.align		4
.L_49:
        /*09dc*/ 	.byte	0x04, 0x05
        /*09de*/ 	.short	(.L_51 - .L_50)
.L_50:
        /*09e0*/ 	.word	0x00000100
        /*09e4*/ 	.word	0x00000001
        /*09e8*/ 	.word	0x00000001


	//----- nvinfo : EIATTR_CRS_STACK_SIZE
	.align		4
.L_51:
        /*09ec*/ 	.byte	0x04, 0x1e
        /*09ee*/ 	.short	(.L_53 - .L_52)
.L_52:
        /*09f0*/ 	.word	0x00000000


	//----- nvinfo : EIATTR_CBANK_PARAM_SIZE
	.align		4
.L_53:
        /*09f4*/ 	.byte	0x03, 0x19
        /*09f6*/ 	.short	0x0800


	//----- nvinfo : EIATTR_PARAM_CBANK
	.align		4
        /*09f8*/ 	.byte	0x04, 0x0a
        /*09fa*/ 	.short	(.L_55 - .L_54)
	.align		4
.L_54:
        /*09fc*/ 	.word	index@(.nv.constant0._ZN7cutlass13device_kernelINS_4gemm6kernel13GemmUniversalIN4cute5tupleIJiiiiEEENS1_10collective13CollectiveMmaINS1_35MainloopSm100TmaUmmaWarpSpecializedILi4ELi2ELi4ENS5_IJNS4_1CILi4EEENSA_ILi2EEENSA_ILi1EEEEEEEENS5_IJNSA_ILi64EEENSA_ILi128EEESH_EEENS_10bfloat16_tENS5_IJlSD_lEEESJ_SK_NS4_8TiledMMAINS4_8MMA_AtomIJNS4_20SM100_MMA_F16BF16_SSISJ_SJ_fLi64ELi128ELNS4_4UMMA5MajorE0ELSP_0ELNSO_7ScaleInE0ELSQ_0EEEEEENS4_6LayoutINS5_IJSD_SD_SD_EEENS5_IJNSA_ILi0EEESV_SV_EEEEENS5_IJNS4_10UnderscoreESY_SY_EEEEENS4_23SM90_TMA_LOAD_MULTICASTENS4_14ComposedLayoutINS4_7SwizzleILi3ELi4ELi3EEENS4_18smem_ptr_flag_bitsILi16EEENST_INS5_IJNSA_ILi8EEESG_EEENS5_IJSG_SD_EEEEEEEvNS4_8identityES11_S1B_vS1C_EENS_8epilogue10collective18CollectiveEpilogueINS1E_23Sm100TmaWarpSpecializedILi4ELi2ELi16ELb1ELb0EEEJSI_NS5_IJNST_ISG_SD_EENST_INSA_ILi32EEESD_EEEEESJ_SK_SJ_SK_NS1E_6fusion15FusionCallbacksIS1I_NS1N_17LinearCombinationISJ_fSJ_fLNS_15FloatRoundStyleE2EEESI_S1M_JEEENS4_5SM1004TMEM4LOAD26SM100_TMEM_LOAD_16dp256b4xENS4_13SM90_TMA_LOADENS12_INS13_ILi2ELi4ELi3EEES16_NST_INS5_IJS17_S1K_EEENS5_IJS1K_SD_EEEEEEENS4_17SM75_U32x4_LDSM_NENS4_14SM90_TMA_STOREES22_NS4_17SM90_U32x4_STSM_NENS4_39AutoVectorizingCopyWithAssumedAlignmentILi128EEEEEEvvEEEEvNT_6ParamsE)
        /*0a00*/ 	.short	0x0380
        /*0a02*/ 	.short	0x0800


	//----- nvinfo : EIATTR_SW_WAR
	.align		4
.L_55:
        /*0a04*/ 	.byte	0x04, 0x36
        /*0a06*/ 	.short	(.L_57 - .L_56)
.L_56:
        /*0a08*/ 	.word	0x00000008
.L_57:


//--------------------- .nv.callgraph             --------------------------
	.section	.nv.callgraph,"",@"SHT_CUDA_CALLGRAPH"
	.align	4
	.sectionentsize	8
	.align		4
        /*0000*/ 	.word	0x00000000
	.align		4
        /*0004*/ 	.word	0xffffffff
	.align		4
        /*0008*/ 	.word	index@(_ZN7cutlass13device_kernelINS_4gemm6kernel13GemmUniversalIN4cute5tupleIJiiiiEEENS1_10collective13CollectiveMmaINS1_35MainloopSm100TmaUmmaWarpSpecializedILi4ELi2ELi4ENS5_IJNS4_1CILi4EEENSA_ILi2EEENSA_ILi1EEEEEEEENS5_IJNSA_ILi64EEENSA_ILi128EEESH_EEENS_10bfloat16_tENS5_IJlSD_lEEESJ_SK_NS4_8TiledMMAINS4_8MMA_AtomIJNS4_20SM100_MMA_F16BF16_SSISJ_SJ_fLi64ELi128ELNS4_4UMMA5MajorE0ELSP_0ELNSO_7ScaleInE0ELSQ_0EEEEEENS4_6LayoutINS5_IJSD_SD_SD_EEENS5_IJNSA_ILi0EEESV_SV_EEEEENS5_IJNS4_10UnderscoreESY_SY_EEEEENS4_23SM90_TMA_LOAD_MULTICASTENS4_14ComposedLayoutINS4_7SwizzleILi3ELi4ELi3EEENS4_18smem_ptr_flag_bitsILi16EEENST_INS5_IJNSA_ILi8EEESG_EEENS5_IJSG_SD_EEEEEEEvNS4_8identityES11_S1B_vS1C_EENS_8epilogue10collective18CollectiveEpilogueINS1E_23Sm100TmaWarpSpecializedILi4ELi2ELi16ELb1ELb0EEEJSI_NS5_IJNST_ISG_SD_EENST_INSA_ILi32EEESD_EEEEESJ_SK_SJ_SK_NS1E_6fusion15FusionCallbacksIS1I_NS1N_17LinearCombinationISJ_fSJ_fLNS_15FloatRoundStyleE2EEESI_S1M_JEEENS4_5SM1004TMEM4LOAD26SM100_TMEM_LOAD_16dp256b4xENS4_13SM90_TMA_LOADENS12_INS13_ILi2ELi4ELi3EEES16_NST_INS5_IJS17_S1K_EEENS5_IJS1K_SD_EEEEEEENS4_17SM75_U32x4_LDSM_NENS4_14SM90_TMA_STOREES22_NS4_17SM90_U32x4_STSM_NENS4_39AutoVectorizingCopyWithAssumedAlignmentILi128EEEEEEvvEEEEvNT_6ParamsE)
	.align		4
        /*000c*/ 	.word	index@(__assertfail)
	.align		4
        /*0010*/ 	.word	0x00000000
	.align		4
        /*0014*/ 	.word	0xfffffffe
	.align		4
        /*0018*/ 	.word	0x00000000
	.align		4
        /*001c*/ 	.word	0xfffffffd
	.align		4
        /*0020*/ 	.word	0x00000000
	.align		4
        /*0024*/ 	.word	0xfffffffc


//--------------------- .nv.constant4             --------------------------
	.section	.nv.constant4,"a",@progbits
	.align	8
	.align		8
.nv.constant4:
        /*0000*/ 	.dword	__assertfail
	.align		8
        /*0008*/ 	.dword	__unnamed_1
	.align		8
        /*0010*/ 	.dword	__unnamed_2
	.align		8
        /*0018*/ 	.dword	_ZN40_INTERNAL_baaa64ec_4_k_cu_8525bcc4_335124cuda3std3__45__cpo5beginE
	.align		8
        /*0020*/ 	.dword	_ZN40_INTERNAL_baaa64ec_4_k_cu_8525bcc4_335124cuda3std3__45__cpo3endE
	.align		8
        /*0028*/ 	.dword	_ZN40_INTERNAL_baaa64ec_4_k_cu_8525bcc4_335124cuda3std3__45__cpo6cbeginE
	.align		8
        /*0030*/ 	.dword	_ZN40_INTERNAL_baaa64ec_4_k_cu_8525bcc4_335124cuda3std3__45__cpo4cendE
	.align		8
        /*0038*/ 	.dword	_ZN40_INTERNAL_baaa64ec_4_k_cu_8525bcc4_335124cuda3std3__442_GLOBAL__N__baaa64ec_4_k_cu_8525bcc4_335126ignoreE
	.align		8
        /*0040*/ 	.dword	_ZN40_INTERNAL_baaa64ec_4_k_cu_8525bcc4_335124cuda3std3__419piecewise_constructE
	.align		8
        /*0048*/ 	.dword	_ZN40_INTERNAL_baaa64ec_4_k_cu_8525bcc4_335124cuda3std3__48in_placeE
	.align		8
        /*0050*/ 	.dword	_ZN40_INTERNAL_baaa64ec_4_k_cu_8525bcc4_335124cuda3std6ranges3__45__cpo4swapE
	.align		8
        /*0058*/ 	.dword	_ZN40_INTERNAL_baaa64ec_4_k_cu_8525bcc4_335124cuda3std6ranges3__45__cpo9iter_moveE
	.align		8
        /*0060*/ 	.dword	_ZN40_INTERNAL_baaa64ec_4_k_cu_8525bcc4_335124cute7productE
	.align		8
        /*0068*/ 	.dword	_ZN40_INTERNAL_baaa64ec_4_k_cu_8525bcc4_335124cute1_E
	.align		8
        /*0070*/ 	.dword	$str$25
	.align		8
        /*0078*/ 	.dword	$str$26
	.align		8
        /*0080*/ 	.dword	$str$27
	.align		8
        /*0088*/ 	.dword	$str$28


//--------------------- .text._ZN7cutlass13device_kernelINS_4gemm6kernel13GemmUniversalIN4cute5tupleIJiiiiEEENS1_10collective13CollectiveMmaINS1_35MainloopSm100TmaUmmaWarpSpecializedILi4ELi2ELi4ENS5_IJNS4_1CILi4EEENSA_ILi2EEENSA_ILi1EEEEEEEENS5_IJNSA_ILi64EEENSA_ILi128EEESH_EEENS_10bfloat16_tENS5_IJlSD_lEEESJ_SK_NS4_8TiledMMAINS4_8MMA_AtomIJNS4_20SM100_MMA_F16BF16_SSISJ_SJ_fLi64ELi128ELNS4_4UMMA5MajorE0ELSP_0ELNSO_7ScaleInE0ELSQ_0EEEEEENS4_6LayoutINS5_IJSD_SD_SD_EEENS5_IJNSA_ILi0EEESV_SV_EEEEENS5_IJNS4_10UnderscoreESY_SY_EEEEENS4_23SM90_TMA_LOAD_MULTICASTENS4_14ComposedLayoutINS4_7SwizzleILi3ELi4ELi3EEENS4_18smem_ptr_flag_bitsILi16EEENST_INS5_IJNSA_ILi8EEESG_EEENS5_IJSG_SD_EEEEEEEvNS4_8identityES11_S1B_vS1C_EENS_8epilogue10collective18CollectiveEpilogueINS1E_23Sm100TmaWarpSpecializedILi4ELi2ELi16ELb1ELb0EEEJSI_NS5_IJNST_ISG_SD_EENST_INSA_ILi32EEESD_EEEEESJ_SK_SJ_SK_NS1E_6fusion15FusionCallbacksIS1I_NS1N_17LinearCombinationISJ_fSJ_fLNS_15FloatRoundStyleE2EEESI_S1M_JEEENS4_5SM1004TMEM4LOAD26SM100_TMEM_LOAD_16dp256b4xENS4_13SM90_TMA_LOADENS12_INS13_ILi2ELi4ELi3EEES16_NST_INS5_IJS17_S1K_EEENS5_IJS1K_SD_EEEEEEENS4_17SM75_U32x4_LDSM_NENS4_14SM90_TMA_STOREES22_NS4_17SM90_U32x4_STSM_NENS4_39AutoVectorizingCopyWithAssumedAlignmentILi128EEEEEEvvEEEEvNT_6ParamsE --------------------------
	.section	.text._ZN7cutlass13device_kernelINS_4gemm6kernel13GemmUniversalIN4cute5tupleIJiiiiEEENS1_10collective13CollectiveMmaINS1_35MainloopSm100TmaUmmaWarpSpecializedILi4ELi2ELi4ENS5_IJNS4_1CILi4EEENSA_ILi2EEENSA_ILi1EEEEEEEENS5_IJNSA_ILi64EEENSA_ILi128EEESH_EEENS_10bfloat16_tENS5_IJlSD_lEEESJ_SK_NS4_8TiledMMAINS4_8MMA_AtomIJNS4_20SM100_MMA_F16BF16_SSISJ_SJ_fLi64ELi128ELNS4_4UMMA5MajorE0ELSP_0ELNSO_7ScaleInE0ELSQ_0EEEEEENS4_6LayoutINS5_IJSD_SD_SD_EEENS5_IJNSA_ILi0EEESV_SV_EEEEENS5_IJNS4_10UnderscoreESY_SY_EEEEENS4_23SM90_TMA_LOAD_MULTICASTENS4_14ComposedLayoutINS4_7SwizzleILi3ELi4ELi3EEENS4_18smem_ptr_flag_bitsILi16EEENST_INS5_IJNSA_ILi8EEESG_EEENS5_IJSG_SD_EEEEEEEvNS4_8identityES11_S1B_vS1C_EENS_8epilogue10collective18CollectiveEpilogueINS1E_23Sm100TmaWarpSpecializedILi4ELi2ELi16ELb1ELb0EEEJSI_NS5_IJNST_ISG_SD_EENST_INSA_ILi32EEESD_EEEEESJ_SK_SJ_SK_NS1E_6fusion15FusionCallbacksIS1I_NS1N_17LinearCombinationISJ_fSJ_fLNS_15FloatRoundStyleE2EEESI_S1M_JEEENS4_5SM1004TMEM4LOAD26SM100_TMEM_LOAD_16dp256b4xENS4_13SM90_TMA_LOADENS12_INS13_ILi2ELi4ELi3EEES16_NST_INS5_IJS17_S1K_EEENS5_IJS1K_SD_EEEEEEENS4_17SM75_U32x4_LDSM_NENS4_14SM90_TMA_STOREES22_NS4_17SM90_U32x4_STSM_NENS4_39AutoVectorizingCopyWithAssumedAlignmentILi128EEEEEEvvEEEEvNT_6ParamsE,"ax",@progbits
	.align	128
.text._ZN7cutlass13device_kernelINS_4gemm6kernel13GemmUniversalIN4cute5tupleIJiiiiEEENS1_10collective13CollectiveMmaINS1_35MainloopSm100TmaUmmaWarpSpecializedILi4ELi2ELi4ENS5_IJNS4_1CILi4EEENSA_ILi2EEENSA_ILi1EEEEEEEENS5_IJNSA_ILi64EEENSA_ILi128EEESH_EEENS_10bfloat16_tENS5_IJlSD_lEEESJ_SK_NS4_8TiledMMAINS4_8MMA_AtomIJNS4_20SM100_MMA_F16BF16_SSISJ_SJ_fLi64ELi128ELNS4_4UMMA5MajorE0ELSP_0ELNSO_7ScaleInE0ELSQ_0EEEEEENS4_6LayoutINS5_IJSD_SD_SD_EEENS5_IJNSA_ILi0EEESV_SV_EEEEENS5_IJNS4_10UnderscoreESY_SY_EEEEENS4_23SM90_TMA_LOAD_MULTICASTENS4_14ComposedLayoutINS4_7SwizzleILi3ELi4ELi3EEENS4_18smem_ptr_flag_bitsILi16EEENST_INS5_IJNSA_ILi8EEESG_EEENS5_IJSG_SD_EEEEEEEvNS4_8identityES11_S1B_vS1C_EENS_8epilogue10collective18CollectiveEpilogueINS1E_23Sm100TmaWarpSpecializedILi4ELi2ELi16ELb1ELb0EEEJSI_NS5_IJNST_ISG_SD_EENST_INSA_ILi32EEESD_EEEEESJ_SK_SJ_SK_NS1E_6fusion15FusionCallbacksIS1I_NS1N_17LinearCombinationISJ_fSJ_fLNS_15FloatRoundStyleE2EEESI_S1M_JEEENS4_5SM1004TMEM4LOAD26SM100_TMEM_LOAD_16dp256b4xENS4_13SM90_TMA_LOADENS12_INS13_ILi2ELi4ELi3EEES16_NST_INS5_IJS17_S1K_EEENS5_IJS1K_SD_EEEEEEENS4_17SM75_U32x4_LDSM_NENS4_14SM90_TMA_STOREES22_NS4_17SM90_U32x4_STSM_NENS4_39AutoVectorizingCopyWithAssumedAlignmentILi128EEEEEEvvEEEEvNT_6ParamsE:
        .type           _ZN7cutlass13device_kernelINS_4gemm6kernel13GemmUniversalIN4cute5tupleIJiiiiEEENS1_10collective13CollectiveMmaINS1_35MainloopSm100TmaUmmaWarpSpecializedILi4ELi2ELi4ENS5_IJNS4_1CILi4EEENSA_ILi2EEENSA_ILi1EEEEEEEENS5_IJNSA_ILi64EEENSA_ILi128EEESH_EEENS_10bfloat16_tENS5_IJlSD_lEEESJ_SK_NS4_8TiledMMAINS4_8MMA_AtomIJNS4_20SM100_MMA_F16BF16_SSISJ_SJ_fLi64ELi128ELNS4_4UMMA5MajorE0ELSP_0ELNSO_7ScaleInE0ELSQ_0EEEEEENS4_6LayoutINS5_IJSD_SD_SD_EEENS5_IJNSA_ILi0EEESV_SV_EEEEENS5_IJNS4_10UnderscoreESY_SY_EEEEENS4_23SM90_TMA_LOAD_MULTICASTENS4_14ComposedLayoutINS4_7SwizzleILi3ELi4ELi3EEENS4_18smem_ptr_flag_bitsILi16EEENST_INS5_IJNSA_ILi8EEESG_EEENS5_IJSG_SD_EEEEEEEvNS4_8identityES11_S1B_vS1C_EENS_8epilogue10collective18CollectiveEpilogueINS1E_23Sm100TmaWarpSpecializedILi4ELi2ELi16ELb1ELb0EEEJSI_NS5_IJNST_ISG_SD_EENST_INSA_ILi32EEESD_EEEEESJ_SK_SJ_SK_NS1E_6fusion15FusionCallbacksIS1I_NS1N_17LinearCombinationISJ_fSJ_fLNS_15FloatRoundStyleE2EEESI_S1M_JEEENS4_5SM1004TMEM4LOAD26SM100_TMEM_LOAD_16dp256b4xENS4_13SM90_TMA_LOADENS12_INS13_ILi2ELi4ELi3EEES16_NST_INS5_IJS17_S1K_EEENS5_IJS1K_SD_EEEEEEENS4_17SM75_U32x4_LDSM_NENS4_14SM90_TMA_STOREES22_NS4_17SM90_U32x4_STSM_NENS4_39AutoVectorizingCopyWithAssumedAlignmentILi128EEEEEEvvEEEEvNT_6ParamsE,@function
        .size           _ZN7cutlass13device_kernelINS_4gemm6kernel13GemmUniversalIN4cute5tupleIJiiiiEEENS1_10collective13CollectiveMmaINS1_35MainloopSm100TmaUmmaWarpSpecializedILi4ELi2ELi4ENS5_IJNS4_1CILi4EEENSA_ILi2EEENSA_ILi1EEEEEEEENS5_IJNSA_ILi64EEENSA_ILi128EEESH_EEENS_10bfloat16_tENS5_IJlSD_lEEESJ_SK_NS4_8TiledMMAINS4_8MMA_AtomIJNS4_20SM100_MMA_F16BF16_SSISJ_SJ_fLi64ELi128ELNS4_4UMMA5MajorE0ELSP_0ELNSO_7ScaleInE0ELSQ_0EEEEEENS4_6LayoutINS5_IJSD_SD_SD_EEENS5_IJNSA_ILi0EEESV_SV_EEEEENS5_IJNS4_10UnderscoreESY_SY_EEEEENS4_23SM90_TMA_LOAD_MULTICASTENS4_14ComposedLayoutINS4_7SwizzleILi3ELi4ELi3EEENS4_18smem_ptr_flag_bitsILi16EEENST_INS5_IJNSA_ILi8EEESG_EEENS5_IJSG_SD_EEEEEEEvNS4_8identityES11_S1B_vS1C_EENS_8epilogue10collective18CollectiveEpilogueINS1E_23Sm100TmaWarpSpecializedILi4ELi2ELi16ELb1ELb0EEEJSI_NS5_IJNST_ISG_SD_EENST_INSA_ILi32EEESD_EEEEESJ_SK_SJ_SK_NS1E_6fusion15FusionCallbacksIS1I_NS1N_17LinearCombinationISJ_fSJ_fLNS_15FloatRoundStyleE2EEESI_S1M_JEEENS4_5SM1004TMEM4LOAD26SM100_TMEM_LOAD_16dp256b4xENS4_13SM90_TMA_LOADENS12_INS13_ILi2ELi4ELi3EEES16_NST_INS5_IJS17_S1K_EEENS5_IJS1K_SD_EEEEEEENS4_17SM75_U32x4_LDSM_NENS4_14SM90_TMA_STOREES22_NS4_17SM90_U32x4_STSM_NENS4_39AutoVectorizingCopyWithAssumedAlignmentILi128EEEEEEvvEEEEvNT_6ParamsE,(.L_x_187 - _ZN7cutlass13device_kernelINS_4gemm6kernel13GemmUniversalIN4cute5tupleIJiiiiEEENS1_10collective13CollectiveMmaINS1_35MainloopSm100TmaUmmaWarpSpecializedILi4ELi2ELi4ENS5_IJNS4_1CILi4EEENSA_ILi2EEENSA_ILi1EEEEEEEENS5_IJNSA_ILi64EEENSA_ILi128EEESH_EEENS_10bfloat16_tENS5_IJlSD_lEEESJ_SK_NS4_8TiledMMAINS4_8MMA_AtomIJNS4_20SM100_MMA_F16BF16_SSISJ_SJ_fLi64ELi128ELNS4_4UMMA5MajorE0ELSP_0ELNSO_7ScaleInE0ELSQ_0EEEEEENS4_6LayoutINS5_IJSD_SD_SD_EEENS5_IJNSA_ILi0EEESV_SV_EEEEENS5_IJNS4_10UnderscoreESY_SY_EEEEENS4_23SM90_TMA_LOAD_MULTICASTENS4_14ComposedLayoutINS4_7SwizzleILi3ELi4ELi3EEENS4_18smem_ptr_flag_bitsILi16EEENST_INS5_IJNSA_ILi8EEESG_EEENS5_IJSG_SD_EEEEEEEvNS4_8identityES11_S1B_vS1C_EENS_8epilogue10collective18CollectiveEpilogueINS1E_23Sm100TmaWarpSpecializedILi4ELi2ELi16ELb1ELb0EEEJSI_NS5_IJNST_ISG_SD_EENST_INSA_ILi32EEESD_EEEEESJ_SK_SJ_SK_NS1E_6fusion15FusionCallbacksIS1I_NS1N_17LinearCombinationISJ_fSJ_fLNS_15FloatRoundStyleE2EEESI_S1M_JEEENS4_5SM1004TMEM4LOAD26SM100_TMEM_LOAD_16dp256b4xENS4_13SM90_TMA_LOADENS12_INS13_ILi2ELi4ELi3EEES16_NST_INS5_IJS17_S1K_EEENS5_IJS1K_SD_EEEEEEENS4_17SM75_U32x4_LDSM_NENS4_14SM90_TMA_STOREES22_NS4_17SM90_U32x4_STSM_NENS4_39AutoVectorizingCopyWithAssumedAlignmentILi128EEEEEEvvEEEEvNT_6ParamsE)
        .other          _ZN7cutlass13device_kernelINS_4gemm6kernel13GemmUniversalIN4cute5tupleIJiiiiEEENS1_10collective13CollectiveMmaINS1_35MainloopSm100TmaUmmaWarpSpecializedILi4ELi2ELi4ENS5_IJNS4_1CILi4EEENSA_ILi2EEENSA_ILi1EEEEEEEENS5_IJNSA_ILi64EEENSA_ILi128EEESH_EEENS_10bfloat16_tENS5_IJlSD_lEEESJ_SK_NS4_8TiledMMAINS4_8MMA_AtomIJNS4_20SM100_MMA_F16BF16_SSISJ_SJ_fLi64ELi128ELNS4_4UMMA5MajorE0ELSP_0ELNSO_7ScaleInE0ELSQ_0EEEEEENS4_6LayoutINS5_IJSD_SD_SD_EEENS5_IJNSA_ILi0EEESV_SV_EEEEENS5_IJNS4_10UnderscoreESY_SY_EEEEENS4_23SM90_TMA_LOAD_MULTICASTENS4_14ComposedLayoutINS4_7SwizzleILi3ELi4ELi3EEENS4_18smem_ptr_flag_bitsILi16EEENST_INS5_IJNSA_ILi8EEESG_EEENS5_IJSG_SD_EEEEEEEvNS4_8identityES11_S1B_vS1C_EENS_8epilogue10collective18CollectiveEpilogueINS1E_23Sm100TmaWarpSpecializedILi4ELi2ELi16ELb1ELb0EEEJSI_NS5_IJNST_ISG_SD_EENST_INSA_ILi32EEESD_EEEEESJ_SK_SJ_SK_NS1E_6fusion15FusionCallbacksIS1I_NS1N_17LinearCombinationISJ_fSJ_fLNS_15FloatRoundStyleE2EEESI_S1M_JEEENS4_5SM1004TMEM4LOAD26SM100_TMEM_LOAD_16dp256b4xENS4_13SM90_TMA_LOADENS12_INS13_ILi2ELi4ELi3EEES16_NST_INS5_IJS17_S1K_EEENS5_IJS1K_SD_EEEEEEENS4_17SM75_U32x4_LDSM_NENS4_14SM90_TMA_STOREES22_NS4_17SM90_U32x4_STSM_NENS4_39AutoVectorizingCopyWithAssumedAlignmentILi128EEEEEEvvEEEEvNT_6ParamsE,@"STO_CUDA_ENTRY STV_DEFAULT"
_ZN7cutlass13device_kernelINS_4gemm6kernel13GemmUniversalIN4cute5tupleIJiiiiEEENS1_10collective13CollectiveMmaINS1_35MainloopSm100TmaUmmaWarpSpecializedILi4ELi2ELi4ENS5_IJNS4_1CILi4EEENSA_ILi2EEENSA_ILi1EEEEEEEENS5_IJNSA_ILi64EEENSA_ILi128EEESH_EEENS_10bfloat16_tENS5_IJlSD_lEEESJ_SK_NS4_8TiledMMAINS4_8MMA_AtomIJNS4_20SM100_MMA_F16BF16_SSISJ_SJ_fLi64ELi128ELNS4_4UMMA5MajorE0ELSP_0ELNSO_7ScaleInE0ELSQ_0EEEEEENS4_6LayoutINS5_IJSD_SD_SD_EEENS5_IJNSA_ILi0EEESV_SV_EEEEENS5_IJNS4_10UnderscoreESY_SY_EEEEENS4_23SM90_TMA_LOAD_MULTICASTENS4_14ComposedLayoutINS4_7SwizzleILi3ELi4ELi3EEENS4_18smem_ptr_flag_bitsILi16EEENST_INS5_IJNSA_ILi8EEESG_EEENS5_IJSG_SD_EEEEEEEvNS4_8identityES11_S1B_vS1C_EENS_8epilogue10collective18CollectiveEpilogueINS1E_23Sm100TmaWarpSpecializedILi4ELi2ELi16ELb1ELb0EEEJSI_NS5_IJNST_ISG_SD_EENST_INSA_ILi32EEESD_EEEEESJ_SK_SJ_SK_NS1E_6fusion15FusionCallbacksIS1I_NS1N_17LinearCombinationISJ_fSJ_fLNS_15FloatRoundStyleE2EEESI_S1M_JEEENS4_5SM1004TMEM4LOAD26SM100_TMEM_LOAD_16dp256b4xENS4_13SM90_TMA_LOADENS12_INS13_ILi2ELi4ELi3EEES16_NST_INS5_IJS17_S1K_EEENS5_IJS1K_SD_EEEEEEENS4_17SM75_U32x4_LDSM_NENS4_14SM90_TMA_STOREES22_NS4_17SM90_U32x4_STSM_NENS4_39AutoVectorizingCopyWithAssumedAlignmentILi128EEEEEEvvEEEEvNT_6ParamsE:
[----:B------:R-:W1:Y:S01]  /*0000*/  LDC R1, c[0x0][0x37c] ;  /* 0x0000df00ff017b82 */ /* 0x000e620000000800 */
[----:B------:R-:W2:Y:S01]  /*0010*/  S2R R56, SR_TID.X ;  /* 0x0000000000387919 */ /* 0x000ea20000002100 */
[----:B------:R-:W3:Y:S01]  /*0020*/  LDCU.64 UR8, c[0x0][0x890] ;  /* 0x00011200ff0877ac */ /* 0x000ee20008000a00 */
[----:B------:R-:W-:Y:S02]  /*0030*/  PRMT R45, RZ, 0x7610, R45 ;  /* 0x00007610ff2d7816 */ /* 0x000fe4000000002d */
[----:B------:R-:W-:Y:S01]  /*0040*/  ELECT P4, URZ, PT ;  /* 0x0000000000ff782f */ /* 0x000fe20003880000 */
[----:B---3--:R-:W-:-:S04]  /*0050*/  UISETP.NE.U32.AND UP0, UPT, UR8, URZ, UPT ;  /* 0x000000ff0800728c */ /* 0x008fc8000bf05070 */
[----:B------:R-:W-:Y:S01]  /*0060*/  UISETP.NE.AND.EX UP0, UPT, UR9, URZ, UPT, UP0 ;  /* 0x000000ff0900728c */ /* 0x000fe2000bf05300 */
[----:B--2---:R-:W-:-:S05]  /*0070*/  SHF.R.U32.HI R46, RZ, 0x5, R56 ;  /* 0x00000005ff2e7819 */ /* 0x004fca0000011638 */
[----:B------:R-:W2:Y:S02]  /*0080*/  SHFL.IDX PT, R0, R46, RZ, 0x1f ;  /* 0x00001fff2e007589 */ /* 0x000ea400000e0000 */
[----:B--2---:R-:W-:Y:S01]  /*0090*/  R2UR UR17, R0 ;  /* 0x00000000001172ca */ /* 0x004fe200000e0000 */
[----:B-1----:R-:W-:-:S14]  /*00a0*/  BRA.U UP0, `(.L_x_0) ;  /* 0x0000000100307547 */ /* 0x002fdc000b800000 */
[----:B------:R-:W1:Y:S02]  /*00b0*/  LDCU.64 UR4, c[0x0][0x888] ;  /* 0x00011100ff0477ac */ /* 0x000e640008000a00 */
[----:B-1----:R-:W-:-:S04]  /*00c0*/  UISETP.NE.U32.AND UP0, UPT, UR4, URZ, UPT ;  /* 0x000000ff0400728c */ /* 0x002fc8000bf05070 */
[----:B------:R-:W-:-:S09]  /*00d0*/  UISETP.NE.AND.EX UP0, UPT, UR5, URZ, UPT, UP0 ;  /* 0x000000ff0500728c */ /* 0x000fd2000bf05300 */
[----:B------:R-:W-:Y:S05]  /*00e0*/  BRA.U !UP0, `(.L_x_1) ;  /* 0x0000000108147547 */ /* 0x000fea000b800000 */
[----:B------:R-:W1:Y:S01]  /*00f0*/  LDC.64 R2, c[0x0][0x888] ;  /* 0x00022200ff027b82 */ /* 0x000e620000000a00 */
[----:B------:R-:W1:Y:S02]  /*0100*/  LDCU.64 UR4, c[0x0][0x358] ;  /* 0x00006b00ff0477ac */ /* 0x000e640008000a00 */
[----:B-1----:R1:W5:Y:S01]  /*0110*/  LDG.E R27, desc[UR4][R2.64] ;  /* 0x00000004021b7981 */ /* 0x002362000c1e1900 */
[----:B------:R-:W-:Y:S01]  /*0120*/  HFMA2 R45, -RZ, RZ, 0, 5.9604644775390625e-08 ;  /* 0x00000001ff2d7431 */ /* 0x000fe200000001ff */
[----:B------:R-:W-:Y:S05]  /*0130*/  BRA `(.L_x_0) ;  /* 0x00000000000c7947 */ /* 0x000fea0003800000 */
.L_x_1:
[----:B------:R-:W1:Y:S01]  /*0140*/  LDCU UR4, c[0x0][0x880] ;  /* 0x00011000ff0477ac */ /* 0x000e620008000800 */
[----:B------:R-:W-:Y:S01]  /*0150*/  HFMA2 R45, -RZ, RZ, 0, 5.9604644775390625e-08 ;  /* 0x00000001ff2d7431 */ /* 0x000fe200000001ff */
[----:B-1----:R-:W-:-:S07]  /*0160*/  MOV R27, UR4 ;  /* 0x00000004001b7c02 */ /* 0x002fce0008000f00 */
.L_x_0:
[----:B------:R-:W2:Y:S02]  /*0170*/  LDCU.64 UR4, c[0x0][0x8b0] ;  /* 0x00011600ff0477ac */ /* 0x000ea40008000a00 */
[----:B--2---:R-:W-:-:S04]  /*0180*/  UISETP.NE.U32.AND UP0, UPT, UR4, URZ, UPT ;  /* 0x000000ff0400728c */ /* 0x004fc8000bf05070 */
[----:B------:R-:W-:-:S09]  /*0190*/  UISETP.NE.AND.EX UP0, UPT, UR5, URZ, UPT, UP0 ;  /* 0x000000ff0500728c */ /* 0x000fd2000bf05300 */
[----:B------:R-:W-:Y:S05]  /*01a0*/  BRA.U UP0, `(.L_x_2) ;  /* 0x0000000100287547 */ /* 0x000fea000b800000 */
[----:B------:R-:W2:Y:S02]  /*01b0*/  LDCU.64 UR4, c[0x0][0x8a8] ;  /* 0x00011500ff0477ac */ /* 0x000ea40008000a00 */
[----:B--2---:R-:W-:-:S04]  /*01c0*/  UISETP.NE.U32.AND UP0, UPT, UR4, URZ, UPT ;  /* 0x000000ff0400728c */ /* 0x004fc8000bf05070 */
[----:B------:R-:W-:-:S09]  /*01d0*/  UISETP.NE.AND.EX UP0, UPT, UR5, URZ, UPT, UP0 ;  /* 0x000000ff0500728c */ /* 0x000fd2000bf05300 */
[----:B------:R-:W-:Y:S05]  /*01e0*/  BRA.U !UP0, `(.L_x_3) ;  /* 0x0000000108107547 */ /* 0x000fea000b800000 */
[----:B------:R-:W2:Y:S01]  /*01f0*/  LDC.64 R24, c[0x0][0x8a8] ;  /* 0x00022a00ff187b82 */ /* 0x000ea20000000a00 */
[----:B------:R-:W2:Y:S02]  /*0200*/  LDCU.64 UR4, c[0x0][0x358] ;  /* 0x00006b00ff0477ac */ /* 0x000ea40008000a00 */
[----:B--2---:R2:W5:Y:S01]  /*0210*/  LDG.E R24, desc[UR4][R24.64] ;  /* 0x0000000418187981 */ /* 0x004562000c1e1900 */
[----:B------:R-:W-:Y:S05]  /*0220*/  BRA `(.L_x_2) ;  /* 0x0000000000087947 */ /* 0x000fea0003800000 */
.L_x_3:
[----:B------:R-:W2:Y:S02]  /*0230*/  LDCU UR4, c[0x0][0x8a0] ;  /* 0x00011400ff0477ac */ /* 0x000ea40008000800 */
[----:B--2---:R-:W-:Y:S02]  /*0240*/  MOV R24, UR4 ;  /* 0x0000000400187c02 */ /* 0x004fe40008000f00 */
.L_x_2:
[----:B------:R-:W-:Y:S01]  /*0250*/  IMAD.U32 R0, RZ, RZ, UR17 ;  /* 0x00000011ff007e24 */ /* 0x000fe2000f8e00ff */
[----:B------:R-:W-:Y:S04]  /*0260*/  BSSY.RECONVERGENT B0, `(.L_x_4) ;  /* 0x000000c000007945 */ /* 0x000fe80003800200 */
[C---:B------:R-:W-:Y:S02]  /*0270*/  ISETP.NE.OR P1, PT, R0.reuse, 0x1, !P4 ;  /* 0x000000010000780c */ /* 0x040fe40006725670 */
[----:B------:R-:W-:-:S11]  /*0280*/  ISETP.NE.OR P0, PT, R0, 0x3, !P4 ;  /* 0x000000030000780c */ /* 0x000fd60006705670 */
[----:B------:R-:W-:Y:S05]  /*0290*/  @P1 BRA `(.L_x_5) ;  /* 0x0000000000201947 */ /* 0x000fea0003800000 */
[----:B------:R-:W3:Y:S02]  /*02a0*/  LDCU.64 UR4, c[0x0][0x348] ;  /* 0x00006900ff0477ac */ /* 0x000ee40008000a00 */
[----:B---3--:R-:W-:Y:S02]  /*02b0*/  UIADD3 UR6, UP1, UPT, UR4, 0x80, URZ ;  /* 0x0000008004067890 */ /* 0x008fe4000ff3e0ff */
[----:B------:R-:W-:Y:S02]  /*02c0*/  UIADD3 UR4, UP0, UPT, UR4, 0x180, URZ ;  /* 0x0000018004047890 */ /* 0x000fe4000ff1e0ff */
[----:B------:R-:W-:Y:S02]  /*02d0*/  UIADD3.X UR7, UPT, UPT, URZ, UR5, URZ, UP1, !UPT ;  /* 0x00000005ff077290 */ /* 0x000fe40008ffe4ff */
[----:B------:R-:W-:-:S07]  /*02e0*/  UIADD3.X UR5, UPT, UPT, URZ, UR5, URZ, UP0, !UPT ;  /* 0x00000005ff057290 */ /* 0x000fce00087fe4ff */
[----:B------:R3:W-:Y:S02]  /*02f0*/  UTMACCTL.PF [UR6] ;  /* 0x00000000060079b9 */ /* 0x0007e40008040000 */
[----:B------:R3:W-:Y:S02]  /*0300*/  UTMACCTL.PF [UR4] ;  /* 0x00000000040079b9 */ /* 0x0007e40008040000 */
[----:B---3--:R-:W-:Y:S01]  /*0310*/  NOP ;  /* 0x0000000000007918 */ /* 0x008fe20000000000 */
.L_x_5:
[----:B------:R-:W-:Y:S05]  /*0320*/  BSYNC.RECONVERGENT B0 ;  /* 0x0000000000007941 */ /* 0x000fea0003800200 */
.L_x_4:
[----:B------:R-:W-:Y:S04]  /*0330*/  BSSY.RECONVERGENT B0, `(.L_x_6) ;  /* 0x000000a000007945 */ /* 0x000fe80003800200 */
        /* <DEDUP_REMOVED lines=9> */
.L_x_7:
[----:B------:R-:W-:Y:S05]  /*03d0*/  BSYNC.RECONVERGENT B0 ;  /* 0x0000000000007941 */ /* 0x000fea0003800200 */
.L_x_6:
[----:B------:R-:W3:Y:S01]  /*03e0*/  LDCU.64 UR4, c[0x0][0x888] ;  /* 0x00011100ff0477ac */ /* 0x000ee20008000a00 */
[----:B------:R-:W-:Y:S02]  /*03f0*/  UISETP.EQ.U32.AND UP1, UPT, UR8, URZ, UPT ;  /* 0x000000ff0800728c */ /* 0x000fe4000bf22070 */
[----:B------:R-:W-:Y:S02]  /*0400*/  UPLOP3.LUT UP4, UPT, UPT, UPT, UPT, 0x80, 0x8 ;  /* 0x000000000008789c */ /* 0x000fe40003f8f070 */
[----:B---3--:R-:W-:-:S04]  /*0410*/  UISETP.NE.U32.AND UP0, UPT, UR4, URZ, UPT ;  /* 0x000000ff0400728c */ /* 0x008fc8000bf05070 */
[----:B------:R-:W-:-:S04]  /*0420*/  UISETP.NE.AND.EX UP0, UPT, UR5, URZ, UPT, UP0 ;  /* 0x000000ff0500728c */ /* 0x000fc8000bf05300 */
[----:B------:R-:W-:-:S04]  /*0430*/  UISETP.EQ.OR.EX UP2, UPT, UR9, URZ, !UP0, UP1 ;  /* 0x000000ff0900728c */ /* 0x000fc8000c742710 */
[----:B------:R-:W-:-:S06]  /*0440*/  UP2UR UR4, UPR, URZ, 0x4 ;  /* 0x00000004ff047883 */ /* 0x000fcc0008000000 */
[----:B------:R-:W-:Y:S01]  /*0450*/  MOV R48, UR4 ;  /* 0x0000000400307c02 */ /* 0x000fe20008000f00 */
[----:B------:R-:W-:Y:S06]  /*0460*/  BRA.U !UP2, `(.L_x_8) ;  /* 0x000000010a207547 */ /* 0x000fec000b800000 */
[----:B------:R-:W-:Y:S01]  /*0470*/  UISETP.NE.U32.AND UP1, UPT, UR8, URZ, UPT ;  /* 0x000000ff0800728c */ /* 0x000fe2000bf25070 */
[----:B-----5:R-:W-:Y:S01]  /*0480*/  FSETP.NEU.AND P0, PT, R27, RZ, PT ;  /* 0x000000ff1b00720b */ /* 0x020fe20003f0d000 */
[----:B------:R-:W-:Y:S02]  /*0490*/  USEL UR4, URZ, 0xffffffff, UP0 ;  /* 0xffffffffff047887 */ /* 0x000fe40008000000 */
[----:B------:R-:W-:-:S10]  /*04a0*/  UISETP.NE.AND.EX UP1, UPT, UR9, URZ, UPT, UP1 ;  /* 0x000000ff0900728c */ /* 0x000fd4000bf25310 */
[----:B------:R-:W-:Y:S01]  /*04b0*/  VOTEU.ANY UP0, P0 ;  /* 0x0000000000ff7886 */ /* 0x000fe20000000100 */
[----:B------:R-:W-:-:S04]  /*04c0*/  @!UP1 USEL UR4, URZ, 0xffffffff, UP0 ;  /* 0xffffffffff049887 */ /* 0x000fc80008000000 */
[----:B------:R-:W-:-:S04]  /*04d0*/  ULOP3.LUT UR4, UR4, 0x1, URZ, 0xc0, !UPT ;  /* 0x0000000104047892 */ /* 0x000fc8000f8ec0ff */
[----:B------:R-:W-:-:S11]  /*04e0*/  UISETP.NE.U32.AND UP4, UPT, UR4, 0x1, UPT ;  /* 0x000000010400788c */ /* 0x000fd6000bf85070 */
.L_x_8:
[----:B-1----:R-:W1:Y:S01]  /*04f0*/  SHFL.IDX PT, R2, R46, RZ, 0x1f ;  /* 0x00001fff2e027589 */ /* 0x002e6200000e0000 */
[----:B------:R-:W-:-:S04]  /*0500*/  UISETP.NE.AND UP0, UPT, UR17, 0x2, UPT ;  /* 0x000000021100788c */ /* 0x000fc8000bf05270 */
[----:B------:R-:W-:Y:S01]  /*0510*/  USEL UR40, URZ, 0x1, UP0 ;  /* 0x00000001ff287887 */ /* 0x000fe20008000000 */
[----:B-1----:R-:W-:-:S13]  /*0520*/  ISETP.NE.AND P0, PT, R2, RZ, PT ;  /* 0x000000ff0200720c */ /* 0x002fda0003f05270 */
[----:B------:R-:W-:Y:S05]  /*0530*/  @P0 BRA `(.L_x_9) ;  /* 0x0000000000580947 */ /* 0x000fea0003800000 */
[----:B------:R-:W1:Y:S01]  /*0540*/  S2UR UR4, SR_CgaCtaId ;  /* 0x00000000000479c3 */ /* 0x000e620000008800 */
[----:B------:R-:W-:Y:S01]  /*0550*/  UMOV UR5, 0x400 ;  /* 0x0000040000057882 */ /* 0x000fe20000000000 */
[----:B------:R-:W-:Y:S01]  /*0560*/  UMOV UR8, 0x1 ;  /* 0x0000000100087882 */ /* 0x000fe20000000000 */
[----:B------:R-:W-:Y:S01]  /*0570*/  UMOV UR6, 0x5 ;  /* 0x0000000500067882 */ /* 0x000fe20000000000 */
[----:B------:R-:W-:-:S04]  /*0580*/  UIADD3 UR8, UPT, UPT, -UR8, 0x100000, URZ ;  /* 0x0010000008087890 */ /* 0x000fc8000fffe1ff */
[----:B------:R-:W-:Y:S02]  /*0590*/  USHF.L.U32 UR9, UR8, 0xb, URZ ;  /* 0x0000000b08097899 */ /* 0x000fe400080006ff */
[----:B------:R-:W-:Y:S02]  /*05a0*/  USHF.L.U32 UR8, UR8, 0x1, URZ ;  /* 0x0000000108087899 */ /* 0x000fe400080006ff */
[----:B------:R-:W-:-:S04]  /*05b0*/  UIADD3 UR6, UPT, UPT, -UR6, 0x100000, URZ ;  /* 0x0010000006067890 */ /* 0x000fc8000fffe1ff */
[----:B------:R-:W-:Y:S02]  /*05c0*/  USHF.L.U32 UR7, UR6, 0xb, URZ ;  /* 0x0000000b06077899 */ /* 0x000fe400080006ff */
[----:B------:R-:W-:Y:S01]  /*05d0*/  USHF.L.U32 UR6, UR6, 0x1, URZ ;  /* 0x0000000106067899 */ /* 0x000fe200080006ff */
[----:B------:R-:W-:Y:S01]  /*05e0*/  ELECT P0, URZ, PT ;  /* 0x0000000000ff782f */ /* 0x000fe20003800000 */
[----:B-1----:R-:W-:Y:S01]  /*05f0*/  ULEA UR4, UR4, UR5, 0x18 ;  /* 0x0000000504047291 */ /* 0x002fe2000f8ec0ff */
[----:B------:R-:W1:Y:S11]  /*0600*/  FENCE.VIEW.ASYNC.S ;  /* 0x00000000000073c6 */ /* 0x000e760000000000 */
[----:B-1----:R1:W3:Y:S01]  /*0610*/  SYNCS.EXCH.64 URZ, [UR4], UR8 ;  /* 0x0000000804ff75b2 */ /* 0x0022e20008000100 */
[----:B------:R1:W4:Y:S01]  /*0620*/  SYNCS.EXCH.64 URZ, [UR4+0x20], UR6 ;  /* 0x0000200604ff75b2 */ /* 0x0003220008000100 */
[----:B------:R1:W1:Y:S01]  /*0630*/  SYNCS.EXCH.64 URZ, [UR4+0x8], UR8 ;  /* 0x0000080804ff75b2 */ /* 0x0002620008000100 */
[----:B------:R1:W1:Y:S01]  /*0640*/  SYNCS.EXCH.64 URZ, [UR4+0x28], UR6 ;  /* 0x0000280604ff75b2 */ /* 0x0002620008000100 */
[----:B------:R1:W1:Y:S01]  /*0650*/  SYNCS.EXCH.64 URZ, [UR4+0x10], UR8 ;  /* 0x0000100804ff75b2 */ /* 0x0002620008000100 */
[----:B------:R1:W1:Y:S01]  /*0660*/  SYNCS.EXCH.64 URZ, [UR4+0x30], UR6 ;  /* 0x0000300604ff75b2 */ /* 0x0002620008000100 */
[----:B------:R1:W1:Y:S01]  /*0670*/  SYNCS.EXCH.64 URZ, [UR4+0x18], UR8 ;  /* 0x0000180804ff75b2 */ /* 0x0002620008000100 */
[----:B------:R1:W1:Y:S01]  /*0680*/  SYNCS.EXCH.64 URZ, [UR4+0x38], UR6 ;  /* 0x0000380604ff75b2 */ /* 0x0002620008000100 */
[----:B------:R-:W-:Y:S01]  /*0690*/  NOP ;  /* 0x0000000000007918 */ /* 0x000fe20000000000 */
.L_x_9:
[----:B------:R-:W2:Y:S01]  /*06a0*/  SHFL.IDX PT, R2, R46, RZ, 0x1f ;  /* 0x00001fff2e027589 */ /* 0x000ea200000e0000 */
[----:B------:R-:W-:Y:S01]  /*06b0*/  NOP ;  /* 0x0000000000007918 */ /* 0x000fe20000000000 */
[----:B--2---:R-:W-:-:S13]  /*06c0*/  ISETP.NE.AND P0, PT, R2, 0x1, PT ;  /* 0x000000010200780c */ /* 0x004fda0003f05270 */
[----:B------:R-:W-:Y:S05]  /*06d0*/  @P0 BRA `(.L_x_10) ;  /* 0x0000000000580947 */ /* 0x000fea0003800000 */
[----:B-1----:R-:W1:Y:S01]  /*06e0*/  S2UR UR4, SR_CgaCtaId ;  /* 0x00000000000479c3 */ /* 0x002e620000008800 */
        /* <DEDUP_REMOVED lines=12> */
[----:B-1----:R2:W1:Y:S01]  /*07b0*/  SYNCS.EXCH.64 URZ, [UR4+0x40], UR8 ;  /* 0x0000400804ff75b2 */ /* 0x0024620008000100 */
[----:B------:R2:W1:Y:S01]  /*07c0*/  SYNCS.EXCH.64 URZ, [UR4+0x60], UR6 ;  /* 0x0000600604ff75b2 */ /* 0x0004620008000100 */
[----:B------:R2:W1:Y:S01]  /*07d0*/  SYNCS.EXCH.64 URZ, [UR4+0x48], UR8 ;  /* 0x0000480804ff75b2 */ /* 0x0004620008000100 */
[----:B------:R2:W1:Y:S01]  /*07e0*/  SYNCS.EXCH.64 URZ, [UR4+0x68], UR6 ;  /* 0x0000680604ff75b2 */ /* 0x0004620008000100 */
[----:B------:R2:W1:Y:S01]  /*07f0*/  SYNCS.EXCH.64 URZ, [UR4+0x50], UR8 ;  /* 0x0000500804ff75b2 */ /* 0x0004620008000100 */
[----:B------:R2:W1:Y:S01]  /*0800*/  SYNCS.EXCH.64 URZ, [UR4+0x70], UR6 ;  /* 0x0000700604ff75b2 */ /* 0x0004620008000100 */
[----:B------:R2:W1:Y:S01]  /*0810*/  SYNCS.EXCH.64 URZ, [UR4+0x58], UR8 ;  /* 0x0000580804ff75b2 */ /* 0x0004620008000100 */
[----:B------:R2:W1:Y:S02]  /*0820*/  SYNCS.EXCH.64 URZ, [UR4+0x78], UR6 ;  /* 0x0000780604ff75b2 */ /* 0x0004640008000100 */
[----:B--2---:R-:W-:Y:S01]  /*0830*/  NOP ;  /* 0x0000000000007918 */ /* 0x004fe20000000000 */
.L_x_10:
[----:B------:R-:W2:Y:S01]  /*0840*/  SHFL.IDX PT, R2, R46, RZ, 0x1f ;  /* 0x00001fff2e027589 */ /* 0x000ea200000e0000 */
[----:B------:R-:W-:Y:S01]  /*0850*/  NOP ;  /* 0x0000000000007918 */ /* 0x000fe20000000000 */
[----:B--2---:R-:W-:-:S13]  /*0860*/  ISETP.NE.AND P0, PT, R2, 0x3, PT ;  /* 0x000000030200780c */ /* 0x004fda0003f05270 */
[----:B------:R-:W-:Y:S05]  /*0870*/  @P0 BRA `(.L_x_11) ;  /* 0x0000000000300947 */ /* 0x000fea0003800000 */
[----:B-1----:R-:W1:Y:S01]  /*0880*/  S2UR UR4, SR_CgaCtaId ;  /* 0x00000000000479c3 */ /* 0x002e620000008800 */
[----:B------:R-:W-:Y:S01]  /*0890*/  UMOV UR6, 0x400 ;  /* 0x0000040000067882 */ /* 0x000fe20000000000 */
[----:B------:R-:W-:Y:S01]  /*08a0*/  UMOV UR5, 0x20 ;  /* 0x0000002000057882 */ /* 0x000fe20000000000 */
[----:B------:R-:W-:Y:S01]  /*08b0*/  ELECT P0, URZ, PT ;  /* 0x0000000000ff782f */ /* 0x000fe20003800000 */
[----:B-1----:R-:W-:Y:S02]  /*08c0*/  ULEA UR6, UR4, UR6, 0x18 ;  /* 0x0000000604067291 */ /* 0x002fe4000f8ec0ff */
[----:B------:R-:W-:-:S04]  /*08d0*/  UIADD3 UR4, UPT, UPT, -UR5, 0x100000, URZ ;  /* 0x0010000005047890 */ /* 0x000fc8000fffe1ff */
[----:B------:R-:W-:Y:S02]  /*08e0*/  USHF.L.U32 UR5, UR4, 0xb, URZ ;  /* 0x0000000b04057899 */ /* 0x000fe400080006ff */
[----:B------:R-:W-:Y:S01]  /*08f0*/  USHF.L.U32 UR4, UR4, 0x1, URZ ;  /* 0x0000000104047899 */ /* 0x000fe200080006ff */
[----:B------:R-:W1:Y:S11]  /*0900*/  FENCE.VIEW.ASYNC.S ;  /* 0x00000000000073c6 */ /* 0x000e760000000000 */
[----:B-1----:R2:W1:Y:S01]  /*0910*/  SYNCS.EXCH.64 URZ, [UR6+0x80], UR4 ;  /* 0x0000800406ff75b2 */ /* 0x0024620008000100 */
[----:B------:R2:W1:Y:S02]  /*0920*/  SYNCS.EXCH.64 URZ, [UR6+0x88], UR4 ;  /* 0x0000880406ff75b2 */ /* 0x0004640008000100 */
[----:B--2---:R-:W-:Y:S01]  /*0930*/  NOP ;  /* 0x0000000000007918 */ /* 0x004fe20000000000 */
.L_x_11:
[----:B------:R-:W2:Y:S01]  /*0940*/  SHFL.IDX PT, R2, R46, RZ, 0x1f ;  /* 0x00001fff2e027589 */ /* 0x000ea200000e0000 */
[----:B------:R-:W-:Y:S01]  /*0950*/  NOP ;  /* 0x0000000000007918 */ /* 0x000fe20000000000 */
[----:B--2---:R-:W-:-:S13]  /*0960*/  ISETP.NE.AND P0, PT, R2, 0x4, PT ;  /* 0x000000040200780c */ /* 0x004fda0003f05270 */
[----:B------:R-:W-:Y:S05]  /*0970*/  @P0 BRA `(.L_x_12) ;  /* 0x00000000004c0947 */ /* 0x000fea0003800000 */
[----:B-1----:R-:W1:Y:S01]  /*0980*/  S2UR UR6, SR_CgaCtaId ;  /* 0x00000000000679c3 */ /* 0x002e620000008800 */
[----:B------:R-:W-:Y:S01]  /*0990*/  UMOV UR4, 0x720 ;  /* 0x0000072000047882 */ /* 0x000fe20000000000 */
[----:B------:R-:W-:Y:S01]  /*09a0*/  UMOV UR5, 0x400 ;  /* 0x0000040000057882 */ /* 0x000fe20000000000 */
[----:B------:R-:W-:Y:S01]  /*09b0*/  USEL UR4, UR4, 0x620, UP4 ;  /* 0x0000062004047887 */ /* 0x000fe2000a000000 */
[----:B------:R-:W-:Y:S01]  /*09c0*/  UMOV UR8, 0x1 ;  /* 0x0000000100087882 */ /* 0x000fe20000000000 */
[----:B------:R-:W-:Y:S01]  /*09d0*/  ELECT P0, URZ, PT ;  /* 0x0000000000ff782f */ /* 0x000fe20003800000 */
[----:B------:R-:W-:-:S04]  /*09e0*/  UIADD3 UR8, UPT, UPT, -UR8, 0x100000, URZ ;  /* 0x0010000008087890 */ /* 0x000fc8000fffe1ff */
[----:B------:R-:W-:Y:S02]  /*09f0*/  USHF.L.U32 UR9, UR8, 0xb, URZ ;  /* 0x0000000b08097899 */ /* 0x000fe400080006ff */
[----:B------:R-:W-:Y:S02]  /*0a00*/  USHF.L.U32 UR8, UR8, 0x1, URZ ;  /* 0x0000000108087899 */ /* 0x000fe400080006ff */
[----:B-1----:R-:W-:Y:S02]  /*0a10*/  ULEA UR6, UR6, UR5, 0x18 ;  /* 0x0000000506067291 */ /* 0x002fe4000f8ec0ff */
[----:B------:R-:W-:-:S04]  /*0a20*/  UIADD3 UR4, UPT, UPT, -UR4, 0x100000, URZ ;  /* 0x0010000004047890 */ /* 0x000fc8000fffe1ff */
[----:B------:R-:W-:Y:S02]  /*0a30*/  USHF.L.U32 UR5, UR4, 0xb, URZ ;  /* 0x0000000b04057899 */ /* 0x000fe400080006ff */
[----:B------:R-:W-:Y:S01]  /*0a40*/  USHF.L.U32 UR4, UR4, 0x1, URZ ;  /* 0x0000000104047899 */ /* 0x000fe200080006ff */
[----:B------:R-:W1:Y:S03]  /*0a50*/  FENCE.VIEW.ASYNC.S ;  /* 0x00000000000073c6 */ /* 0x000e660000000000 */
[----:B-1----:R2:W1:Y:S08]  /*0a60*/  SYNCS.EXCH.64 URZ, [UR6+0x90], UR8 ;  /* 0x0000900806ff75b2 */ /* 0x0024700008000100 */
[----:B------:R2:W1:Y:S01]  /*0a70*/  SYNCS.EXCH.64 URZ, [UR6+0xa0], UR4 ;  /* 0x0000a00406ff75b2 */ /* 0x0004620008000100 */
[----:B------:R2:W1:Y:S01]  /*0a80*/  SYNCS.EXCH.64 URZ, [UR6+0x98], UR8 ;  /* 0x0000980806ff75b2 */ /* 0x0004620008000100 */
[----:B------:R2:W1:Y:S02]  /*0a90*/  SYNCS.EXCH.64 URZ, [UR6+0xa8], UR4 ;  /* 0x0000a80406ff75b2 */ /* 0x0004640008000100 */
[----:B--2---:R-:W-:Y:S01]  /*0aa0*/  NOP ;  /* 0x0000000000007918 */ /* 0x004fe20000000000 */
.L_x_12:
        /* <DEDUP_REMOVED lines=26> */
.L_x_13:
[----:B------:R-:W2:Y:S01]  /*0c50*/  SHFL.IDX PT, R2, R46, RZ, 0x1f ;  /* 0x00001fff2e027589 */ /* 0x000ea200000e0000 */
[----:B------:R-:W1:Y:S01]  /*0c60*/  S2UR UR52, SR_CgaCtaId ;  /* 0x00000000003479c3 */ /* 0x000e620000008800 */
[----:B------:R-:W-:Y:S01]  /*0c70*/  NOP ;  /* 0x0000000000007918 */ /* 0x000fe20000000000 */
[----:B--2---:R-:W-:-:S13]  /*0c80*/  ISETP.NE.AND P0, PT, R2, 0x3, PT ;  /* 0x000000030200780c */ /* 0x004fda0003f05270 */
[----:B-1----:R-:W-:Y:S05]  /*0c90*/  @P0 BRA `(.L_x_14) ;  /* 0x0000000000340947 */ /* 0x002fea0003800000 */
[----:B------:R-:W-:Y:S01]  /*0ca0*/  UMOV UR4, 0x400 ;  /* 0x0000040000047882 */ /* 0x000fe20000000000 */
[----:B------:R-:W-:Y:S01]  /*0cb0*/  UMOV UR6, 0x20 ;  /* 0x0000002000067882 */ /* 0x000fe20000000000 */
[----:B------:R-:W-:Y:S02]  /*0cc0*/  ULEA UR4, UR52, UR4, 0x18 ;  /* 0x0000000434047291 */ /* 0x000fe4000f8ec0ff */
[----:B------:R-:W-:-:S04]  /*0cd0*/  UIADD3 UR6, UPT, UPT, -UR6, 0x100000, URZ ;  /* 0x0010000006067890 */ /* 0x000fc8000fffe1ff */
[----:B------:R-:W-:Y:S02]  /*0ce0*/  USHF.L.U32 UR7, UR6, 0xb, URZ ;  /* 0x0000000b06077899 */ /* 0x000fe400080006ff */
[----:B------:R-:W-:Y:S01]  /*0cf0*/  USHF.L.U32 UR6, UR6, 0x1, URZ ;  /* 0x0000000106067899 */ /* 0x000fe200080006ff */
[----:B------:R-:W-:Y:S01]  /*0d00*/  ELECT P0, URZ, PT ;  /* 0x0000000000ff782f */ /* 0x000fe20003800000 */
[----:B------:R-:W1:Y:S10]  /*0d10*/  FENCE.VIEW.ASYNC.S ;  /* 0x00000000000073c6 */ /* 0x000e740000000000 */
[----:B-1----:R1:W2:Y:S01]  /*0d20*/  SYNCS.EXCH.64 URZ, [UR4+0xf0], UR6 ;  /* 0x0000f00604ff75b2 */ /* 0x0022a20008000100 */
[----:B------:R1:W1:Y:S01]  /*0d30*/  SYNCS.EXCH.64 URZ, [UR4+0x100], UR6 ;  /* 0x0001000604ff75b2 */ /* 0x0002620008000100 */
[----:B------:R1:W1:Y:S01]  /*0d40*/  SYNCS.EXCH.64 URZ, [UR4+0xf8], UR6 ;  /* 0x0000f80604ff75b2 */ /* 0x0002620008000100 */
[----:B------:R1:W1:Y:S01]  /*0d50*/  SYNCS.EXCH.64 URZ, [UR4+0x108], UR6 ;  /* 0x0001080604ff75b2 */ /* 0x0002620008000100 */
[----:B------:R-:W-:Y:S01]  /*0d60*/  NOP ;  /* 0x0000000000007918 */ /* 0x000fe20000000000 */
.L_x_14:
[----:B-1----:R-:W1:Y:S01]  /*0d70*/  LDCU UR4, c[0x0][0x36c] ;  /* 0x00006d80ff0477ac */ /* 0x002e620008000800 */
[----:B------:R-:W-:Y:S01]  /*0d80*/  ISETP.NE.OR P4, PT, R0, 0x2, !P4 ;  /* 0x000000020000780c */ /* 0x000fe20006785670 */
[----:B------:R-:W-:Y:S01]  /*0d90*/  NOP ;  /* 0x0000000000007918 */ /* 0x000fe20000000000 */
[----:B------:R-:W-:Y:S01]  /*0da0*/  LOP3.LUT R0, R56, 0x1f, RZ, 0xc0, !PT ;  /* 0x0000001f38007812 */ /* 0x000fe200078ec0ff */
[----:B------:R-:W-:Y:S02]  /*0db0*/  UISETP.NE.AND UP5, UPT, UR17, URZ, UPT ;  /* 0x000000ff1100728c */ /* 0x000fe4000bfa5270 */
[----:B-1----:R-:W-:-:S09]  /*0dc0*/  UISETP.EQ.U32.AND UP6, UPT, UR4, 0x1, UPT ;  /* 0x000000010400788c */ /* 0x002fd2000bfc2070 */
[----:B------:R-:W-:Y:S05]  /*0dd0*/  BRA.U !UP6, `(.L_x_15) ;  /* 0x000000010e087547 */ /* 0x000fea000b800000 */
[----:B--234-:R-:W-:Y:S01]  /*0de0*/  UCGABAR_ARV ;  /* 0x00000000000079c7 */ /* 0x01cfe20008000000 */
[----:B------:R-:W-:Y:S05]  /*0df0*/  BRA `(.L_x_16) ;  /* 0x0000000000047947 */ /* 0x000fea0003800000 */
.L_x_15:
[----:B--234-:R-:W-:Y:S01]  /*0e00*/  NOP ;  /* 0x0000000000007918 */ /* 0x01cfe20000000000 */
.L_x_16:
[----:B------:R-:W1:Y:S01]  /*0e10*/  S2UR UR20, SR_CTAID.Y ;  /* 0x00000000001479c3 */ /* 0x000e620000002600 */
[----:B------:R-:W-:-:S05]  /*0e20*/  CS2R.32 R47, SR_CgaSize ;  /* 0x00000000002f7805 */ /* 0x000fca0000008a00 */
[----:B------:R-:W-:-:S05]  /*0e30*/  IMAD R47, R47, -0xa0, RZ ;  /* 0xffffff602f2f7824 */ /* 0x000fca00078e02ff */
[----:B------:R-:W-:-:S14]  /*0e40*/  R2UR UR4, R47 ;  /* 0x000000002f0472ca */ /* 0x000fdc00000e0000 */
[----:B------:R-:W2:Y:S01]  /*0e50*/  LDCU UR4, c[0x0][UR4+0x2b4] ;  /* 0x00005680040477ac */ /* 0x000ea20008000800 */
[----:B------:R-:W-:-:S05]  /*0e60*/  CS2R.32 R47, SR_CgaSize ;  /* 0x00000000002f7805 */ /* 0x000fca0000008a00 */
[----:B------:R-:W-:-:S05]  /*0e70*/  IMAD R47, R47, -0xa0, RZ ;  /* 0xffffff602f2f7824 */ /* 0x000fca00078e02ff */
[----:B------:R-:W-:-:S14]  /*0e80*/  R2UR UR5, R47 ;  /* 0x000000002f0572ca */ /* 0x000fdc00000e0000 */
[----:B------:R-:W3:Y:S01]  /*0e90*/  LDCU UR5, c[0x0][UR5+0x2b0] ;  /* 0x00005600050577ac */ /* 0x000ee20008000800 */
[----:B------:R-:W4:Y:S01]  /*0ea0*/  S2UR UR16, SR_CTAID.X ;  /* 0x00000000001079c3 */ /* 0x000f220000002500 */
[----:B------:R-:W-:-:S05]  /*0eb0*/  CS2R.32 R47, SR_CgaSize ;  /* 0x00000000002f7805 */ /* 0x000fca0000008a00 */
[----:B------:R-:W-:-:S05]  /*0ec0*/  IMAD R47, R47, -0xa0, RZ ;  /* 0xffffff602f2f7824 */ /* 0x000fca00078e02ff */
[----:B------:R-:W-:-:S14]  /*0ed0*/  R2UR UR7, R47 ;  /* 0x000000002f0772ca */ /* 0x000fdc00000e0000 */
[----:B------:R-:W3:Y:S01]  /*0ee0*/  LDCU UR7, c[0x0][UR7+0x2a4] ;  /* 0x00005480070777ac */ /* 0x000ee20008000800 */
[----:B------:R-:W-:-:S05]  /*0ef0*/  CS2R.32 R47, SR_CgaSize ;  /* 0x00000000002f7805 */ /* 0x000fca0000008a00 */
[----:B------:R-:W-:-:S05]  /*0f00*/  IMAD R47, R47, -0xa0, RZ ;  /* 0xffffff602f2f7824 */ /* 0x000fca00078e02ff */
[----:B------:R-:W-:-:S14]  /*0f10*/  R2UR UR63, R47 ;  /* 0x000000002f3f72ca */ /* 0x000fdc00000e0000 */
[----:B------:R-:W3:Y:S01]  /*0f20*/  LDCU UR63, c[0x0][UR63+0x2a0] ;  /* 0x000054003f3f77ac */ /* 0x000ee20008000800 */
[----:B------:R-:W-:Y:S02]  /*0f30*/  ULOP3.LUT UR55, UR52, 0x3, URZ, 0xc0, !UPT ;  /* 0x0000000334377892 */ /* 0x000fe4000f8ec0ff */
[----:B------:R-:W-:Y:S02]  /*0f40*/  USHF.R.U32.HI UR27, URZ, 0x2, UR52 ;  /* 0x00000002ff1b7899 */ /* 0x000fe40008011634 */
[----:B------:R-:W-:Y:S02]  /*0f50*/  UISETP.GT.U32.AND UP1, UPT, UR55, 0xffff, UPT ;  /* 0x0000ffff3700788c */ /* 0x000fe4000bf24070 */
[----:B------:R-:W-:Y:S01]  /*0f60*/  USHF.L.U32 UR38, UR52, 0x9, URZ ;  /* 0x0000000934267899 */ /* 0x000fe200080006ff */
[----:B-1----:R-:W-:Y:S01]  /*0f70*/  I2FP.F32.U32 R2, UR20 ;  /* 0x0000001400027c45 */ /* 0x002fe20008201000 */
[----:B------:R-:W1:Y:S04]  /*0f80*/  LDCU UR21, c[0x0][0xb24] ;  /* 0x00016480ff1577ac */ /* 0x000e680008000800 */
[----:B--2---:R-:W-:Y:S01]  /*0f90*/  FMUL R2, R2, UR4 ;  /* 0x0000000402027c20 */ /* 0x004fe20008400000 */
[----:B------:R-:W-:Y:S01]  /*0fa0*/  ULOP3.LUT UR4, UR52, 0x4, URZ, 0xc0, !UPT ;  /* 0x0000000434047892 */ /* 0x000fe2000f8ec0ff */
[----:B----4-:R-:W-:Y:S01]  /*0fb0*/  I2FP.F32.U32 R3, UR16 ;  /* 0x0000001000037c45 */ /* 0x010fe20008201000 */
[----:B------:R-:W2:Y:S03]  /*0fc0*/  LDCU UR42, c[0x0][0xb24] ;  /* 0x00016480ff2a77ac */ /* 0x000ea60008000800 */
[----:B------:R-:W4:Y:S01]  /*0fd0*/  F2I.U32.TRUNC.NTZ R2, R2 ;  /* 0x0000000200027305 */ /* 0x000f22000020f000 */
[----:B---3--:R-:W-:Y:S01]  /*0fe0*/  FMUL R3, R3, UR5 ;  /* 0x0000000503037c20 */ /* 0x008fe20008400000 */
[----:B------:R-:W-:Y:S01]  /*0ff0*/  UISETP.GT.U32.AND UP0, UPT, UR4, 0xffff, UPT ;  /* 0x0000ffff0400788c */ /* 0x000fe2000bf04070 */
[----:B------:R-:W3:Y:S05]  /*1000*/  LDCU UR28, c[0x0][0xb30] ;  /* 0x00016600ff1c77ac */ /* 0x000eea0008000800 */
[----:B------:R-:W1:Y:S01]  /*1010*/  F2I.U32.TRUNC.NTZ R3, R3 ;  /* 0x0000000300037305 */ /* 0x000e62000020f000 */
[----:B------:R-:W-:-:S02]  /*1020*/  USEL UR30, UR4, 0xffff, !UP0 ;  /* 0x0000ffff041e7887 */ /* 0x000fc4000c000000 */
[----:B------:R-:W-:Y:S01]  /*1030*/  USHF.L.U32 UR37, UR52, 0xb, URZ ;  /* 0x0000000b34257899 */ /* 0x000fe200080006ff */
[----:B------:R-:W-:Y:S01]  /*1040*/  UMOV UR32, 0x11 ;  /* 0x0000001100207882 */ /* 0x000fe20000000000 */
[----:B------:R-:W-:Y:S01]  /*1050*/  USEL UR31, UR55, 0xffff, !UP1 ;  /* 0x0000ffff371f7887 */ /* 0x000fe2000c800000 */
[----:B----4-:R-:W-:Y:S02]  /*1060*/  R2UR UR6, R2 ;  /* 0x00000000020672ca */ /* 0x010fe400000e0000 */
[----:B------:R-:W-:Y:S02]  /*1070*/  PRMT R2, RZ, 0x7610, R2 ;  /* 0x00007610ff027816 */ /* 0x000fe40000000002 */
[----:B-1----:R-:W-:-:S09]  /*1080*/  R2UR UR5, R3 ;  /* 0x00000000030572ca */ /* 0x002fd200000e0000 */
[----:B------:R-:W-:-:S04]  /*1090*/  UIADD3 UR4, UPT, UPT, -UR6, URZ, URZ ;  /* 0x000000ff06047290 */ /* 0x000fc8000fffe1ff */
[----:B------:R-:W-:Y:S02]  /*10a0*/  UIMAD UR4, UR7, UR4, UR20 ;  /* 0x00000004070472a4 */ /* 0x000fe4000f8e0214 */
[----:B------:R-:W-:-:S04]  /*10b0*/  UIADD3 UR5, UPT, UPT, -UR5, URZ, URZ ;  /* 0x000000ff05057290 */ /* 0x000fc8000fffe1ff */
[----:B------:R-:W-:Y:S01]  /*10c0*/  IMAD.U32 R47, RZ, RZ, UR4 ;  /* 0x00000004ff2f7e24 */ /* 0x000fe2000f8e00ff */
[----:B------:R-:W-:Y:S01]  /*10d0*/  UIMAD UR63, UR63, UR5, UR16 ;  /* 0x000000053f3f72a4 */ /* 0x000fe2000f8e0210 */
[----:B--23--:R-:W-:Y:S11]  /*10e0*/  BRA.U UP5, `(.L_x_17) ;  /* 0x0000000105707547 */ /* 0x00cff6000b800000 */
[----:B------:R-:W-:Y:S01]  /*10f0*/  R2UR UR4, R47 ;  /* 0x000000002f0472ca */ /* 0x000fe200000e0000 */
[----:B------:R-:W-:-:S12]  /*1100*/  UISETP.NE.AND UP1, UPT, UR63, 0x2, UPT ;  /* 0x000000023f00788c */ /* 0x000fd8000bf25270 */
[----:B------:R-:W-:Y:S02]  /*1110*/  UISETP.NE.AND UP2, UPT, UR4, URZ, UPT ;  /* 0x000000ff0400728c */ /* 0x000fe4000bf45270 */
[----:B------:R-:W-:Y:S02]  /*1120*/  UISETP.NE.AND UP3, UPT, UR4, 0x1, UPT ;  /* 0x000000010400788c */ /* 0x000fe4000bf65270 */
[----:B------:R-:W-:Y:S02]  /*1130*/  UISETP.NE.AND UP0, UPT, UR63, URZ, UP2 ;  /* 0x000000ff3f00728c */ /* 0x000fe40009705270 */
[----:B------:R-:W-:Y:S02]  /*1140*/  USEL UR4, URZ, 0x10, UP3 ;  /* 0x00000010ff047887 */ /* 0x000fe40009800000 */
[----:B------:R-:W-:Y:S02]  /*1150*/  USEL UR11, URZ, 0x1, UP0 ;  /* 0x00000001ff0b7887 */ /* 0x000fe40008000000 */
[----:B------:R-:W-:-:S02]  /*1160*/  UISETP.NE.AND UP0, UPT, UR63, URZ, UPT ;  /* 0x000000ff3f00728c */ /* 0x000fc4000bf05270 */
[----:B------:R-:W-:Y:S02]  /*1170*/  USEL UR5, URZ, 0x2, UP2 ;  /* 0x00000002ff057887 */ /* 0x000fe40009000000 */
[----:B------:R-:W-:Y:S02]  /*1180*/  USEL UR9, UR4, 0x10, UP0 ;  /* 0x0000001004097887 */ /* 0x000fe40008000000 */
[----:B------:R-:W-:Y:S02]  /*1190*/  UISETP.NE.AND UP0, UPT, UR63, 0x1, UPT ;  /* 0x000000013f00788c */ /* 0x000fe4000bf05270 */
[----:B------:R-:W-:Y:S02]  /*11a0*/  USEL UR4, URZ, 0x20, UP3 ;  /* 0x00000020ff047887 */ /* 0x000fe40009800000 */
[----:B------:R-:W-:Y:S02]  /*11b0*/  USEL UR6, URZ, 0x4, UP2 ;  /* 0x00000004ff067887 */ /* 0x000fe40009000000 */
[----:B------:R-:W-:-:S02]  /*11c0*/  USEL UR7, UR5, 0x2, UP0 ;  /* 0x0000000205077887 */ /* 0x000fc40008000000 */
[----:B------:R-:W-:Y:S02]  /*11d0*/  USEL UR10, UR4, 0x20, UP0 ;  /* 0x00000020040a7887 */ /* 0x000fe40008000000 */
[----:B------:R-:W-:Y:S02]  /*11e0*/  USEL UR5, URZ, 0x40, UP3 ;  /* 0x00000040ff057887 */ /* 0x000fe40009800000 */
[----:B------:R-:W-:Y:S02]  /*11f0*/  USEL UR8, UR6, 0x4, UP1 ;  /* 0x0000000406087887 */ /* 0x000fe40008800000 */
[----:B------:R-:W-:Y:S02]  /*1200*/  USEL UR4, URZ, 0x8, UP2 ;  /* 0x00000008ff047887 */ /* 0x000fe40009000000 */
[----:B------:R-:W-:Y:S02]  /*1210*/  UISETP.NE.AND UP0, UPT, UR63, 0x3, UPT ;  /* 0x000000033f00788c */ /* 0x000fe4000bf05270 */
[----:B------:R-:W-:-:S02]  /*1220*/  UIADD3 UR6, UPT, UPT, UR7, UR9, UR11 ;  /* 0x0000000907067290 */ /* 0x000fc4000fffe00b */
[----:B------:R-:W-:Y:S02]  /*1230*/  USEL UR7, UR5, 0x40, UP1 ;  /* 0x0000004005077887 */ /* 0x000fe40008800000 */
[----:B------:R-:W-:Y:S02]  /*1240*/  USEL UR12, URZ, 0x80, UP3 ;  /* 0x00000080ff0c7887 */ /* 0x000fe40009800000 */
[----:B------:R-:W-:Y:S02]  /*1250*/  USEL UR4, UR4, 0x8, UP0 ;  /* 0x0000000804047887 */ /* 0x000fe40008000000 */
[----:B------:R-:W-:Y:S02]  /*1260*/  UIADD3 UR5, UPT, UPT, UR8, UR10, UR6 ;  /* 0x0000000a08057290 */ /* 0x000fe4000fffe006 */
[----:B------:R-:W-:Y:S02]  /*1270*/  USEL UR6, UR12, 0x80, UP0 ;  /* 0x000000800c067887 */ /* 0x000fe40008000000 */
[----:B------:R-:W-:-:S04]  /*1280*/  UIADD3 UR4, UPT, UPT, UR4, UR7, UR5 ;  /* 0x0000000704047290 */ /* 0x000fc8000fffe005 */
[----:B------:R-:W-:-:S06]  /*1290*/  UIADD3 UR4, UPT, UPT, UR4, UR6, URZ ;  /* 0x0000000604047290 */ /* 0x000fcc000fffe0ff */
[----:B------:R-:W-:-:S07]  /*12a0*/  MOV R2, UR4 ;  /* 0x0000000400027c02 */ /* 0x000fce0008000f00 */
.L_x_17:
[----:B------:R-:W1:Y:S01]  /*12b0*/  S2UR UR36, SR_CTAID.Z ;  /* 0x00000000002479c3 */ /* 0x000e620000002700 */
[----:B------:R-:W-:Y:S01]  /*12c0*/  UISETP.GE.AND UP0, UPT, UR21, 0x1, UPT ;  /* 0x000000011500788c */ /* 0x000fe2000bf06270 */
[----:B------:R-:W-:-:S08]  /*12d0*/  UMOV UR29, 0xf ;  /* 0x0000000f001d7882 */ /* 0x000fd00000000000 */
[----:B------:R-:W-:Y:S05]  /*12e0*/  BRA.U !UP0, `(.L_x_18) ;  /* 0x0000000108d47547 */ /* 0x000fea000b800000 */
[----:B------:R-:W2:Y:S01]  /*12f0*/  LDCU.128 UR12, c[0x0][0xb10] ;  /* 0x00016200ff0c77ac */ /* 0x000ea20008000c00 */
[----:B------:R-:W3:Y:S01]  /*1300*/  LDCU UR6, c[0x0][0x370] ;  /* 0x00006e00ff0677ac */ /* 0x000ee20008000800 */
[----:B------:R-:W4:Y:S01]  /*1310*/  LDCU UR5, c[0x0][0x374] ;  /* 0x00006e80ff0577ac */ /* 0x000f220008000800 */
[----:B------:R-:W1:Y:S01]  /*1320*/  LDCU UR26, c[0x0][0xb0c] ;  /* 0x00016180ff1a77ac */ /* 0x000e620008000800 */
[----:B------:R-:W1:Y:S01]  /*1330*/  LDCU UR4, c[0x0][0xb20] ;  /* 0x00016400ff0477ac */ /* 0x000e620008000800 */
[----:B------:R-:W1:Y:S01]  /*1340*/  LDCU.64 UR8, c[0x0][0xb28] ;  /* 0x00016500ff0877ac */ /* 0x000e620008000a00 */
[----:B--2---:R-:W-:Y:S02]  /*1350*/  UISETP.NE.AND UP0, UPT, UR14, 0x1, UPT ;  /* 0x000000010e00788c */ /* 0x004fe4000bf05270 */
[----:B----4-:R-:W-:Y:S02]  /*1360*/  UIMAD.WIDE.U32 UR10, UR5, UR15, URZ ;  /* 0x0000000f050a72a5 */ /* 0x010fe4000f8e00ff */
[----:B---3--:R-:W-:-:S02]  /*1370*/  UIMAD.WIDE.U32 UR22, UR6, UR12, URZ ;  /* 0x0000000c061672a5 */ /* 0x008fc4000f8e00ff */
[----:B-1----:R-:W-:Y:S02]  /*1380*/  UISETP.NE.AND UP1, UPT, UR26, 0x1, UPT ;  /* 0x000000011a00788c */ /* 0x002fe4000bf25270 */
[----:B------:R-:W-:Y:S01]  /*1390*/  UISETP.NE.AND UP2, UPT, UR21, 0x1, UPT ;  /* 0x000000011500788c */ /* 0x000fe2000bf45270 */
[----:B------:R-:W-:Y:S02]  /*13a0*/  UMOV UR10, UR11 ;  /* 0x0000000b000a7c82 */ /* 0x000fe40008000000 */
[----:B------:R-:W-:Y:S01]  /*13b0*/  UMOV UR22, UR23 ;  /* 0x0000001700167c82 */ /* 0x000fe20008000000 */
[----:B------:R-:W-:Y:S02]  /*13c0*/  @UP0 USHF.R.U32.HI UR5, URZ, UR4, UR10 ;  /* 0x00000004ff050299 */ /* 0x000fe4000801160a */
[----:B------:R-:W-:Y:S02]  /*13d0*/  UIMAD.WIDE.U32 UR24, UR20, UR15, URZ ;  /* 0x0000000f141872a5 */ /* 0x000fe4000f8e00ff */
[----:B------:R-:W-:-:S02]  /*13e0*/  UIMAD.WIDE.U32 UR10, UR5, UR8, URZ ;  /* 0x00000008050a72a5 */ /* 0x000fc4000f8e00ff */
[----:B------:R-:W-:Y:S02]  /*13f0*/  @UP1 USHF.R.U32.HI UR6, URZ, UR13, UR22 ;  /* 0x0000000dff061299 */ /* 0x000fe40008011616 */
[----:B------:R-:W-:Y:S02]  /*1400*/  UIMAD.WIDE.U32 UR18, UR16, UR12, URZ ;  /* 0x0000000c101272a5 */ /* 0x000fe4000f8e00ff */
[----:B------:R-:W-:Y:S01]  /*1410*/  UIMAD.WIDE.U32 UR22, UR6, UR8, URZ ;  /* 0x00000008061672a5 */ /* 0x000fe2000f8e00ff */
[----:B------:R-:W-:Y:S01]  /*1420*/  UMOV UR24, UR25 ;  /* 0x0000001900187c82 */ /* 0x000fe20008000000 */
[----:B------:R-:W-:Y:S01]  /*1430*/  UMOV UR10, UR11 ;  /* 0x0000000b000a7c82 */ /* 0x000fe20008000000 */
[----:B------:R-:W-:Y:S02]  /*1440*/  USHF.R.U32.HI UR24, URZ, UR4, UR24 ;  /* 0x00000004ff187299 */ /* 0x000fe40008011618 */
[----:B------:R-:W-:Y:S02]  /*1450*/  @UP2 USHF.R.U32.HI UR5, URZ, UR9, UR10 ;  /* 0x00000009ff052299 */ /* 0x000fe4000801160a */
[----:B------:R-:W-:Y:S01]  /*1460*/  UMOV UR7, UR23 ;  /* 0x0000001700077c82 */ /* 0x000fe20008000000 */
[----:B------:R-:W-:Y:S01]  /*1470*/  UMOV UR18, UR19 ;  /* 0x0000001300127c82 */ /* 0x000fe20008000000 */
[----:B------:R-:W-:-:S02]  /*1480*/  @UP2 USHF.R.U32.HI UR6, URZ, UR9, UR7 ;  /* 0x00000009ff062299 */ /* 0x000fc40008011607 */
[----:B------:R-:W-:Y:S02]  /*1490*/  USHF.R.U32.HI UR13, URZ, UR13, UR18 ;  /* 0x0000000dff0d7299 */ /* 0x000fe40008011612 */
[----:B------:R-:W-:Y:S02]  /*14a0*/  USEL UR4, UR20, UR24, !UP0 ;  /* 0x0000001814047287 */ /* 0x000fe4000c000000 */
[----:B------:R-:W-:Y:S02]  /*14b0*/  UIMAD UR7, UR5, UR21, URZ ;  /* 0x00000015050772a4 */ /* 0x000fe4000f8e02ff */
[----:B------:R-:W-:Y:S02]  /*14c0*/  USEL UR5, UR16, UR13, !UP1 ;  /* 0x0000000d10057287 */ /* 0x000fe4000c800000 */
[----:B------:R-:W-:Y:S02]  /*14d0*/  UIMAD UR12, UR6, UR21, URZ ;  /* 0x00000015060c72a4 */ /* 0x000fe4000f8e02ff */
[----:B------:R-:W-:-:S02]  /*14e0*/  UISETP.GE.AND UP0, UPT, UR4, UR7, UPT ;  /* 0x000000070400728c */ /* 0x000fc4000bf06270 */
[----:B------:R-:W-:Y:S02]  /*14f0*/  UIMAD.WIDE.U32 UR10, UR4, UR8, URZ ;  /* 0x00000008040a72a5 */ /* 0x000fe4000f8e00ff */
[----:B------:R-:W-:Y:S02]  /*1500*/  UISETP.GE.OR UP0, UPT, UR5, UR12, UP0 ;  /* 0x0000000c0500728c */ /* 0x000fe40008706670 */
[----:B------:R-:W-:Y:S02]  /*1510*/  UIMAD.WIDE.U32 UR12, UR5, UR8, URZ ;  /* 0x00000008050c72a5 */ /* 0x000fe4000f8e00ff */
[----:B------:R-:W-:Y:S01]  /*1520*/  UIADD3 UR10, UPT, UPT, -UR4, URZ, URZ ;  /* 0x000000ff040a7290 */ /* 0x000fe2000fffe1ff */
[----:B------:R-:W-:Y:S01]  /*1530*/  UMOV UR8, UR11 ;  /* 0x0000000b00087c82 */ /* 0x000fe20008000000 */
[----:B------:R-:W-:Y:S02]  /*1540*/  UIADD3 UR11, UPT, UPT, -UR5, URZ, URZ ;  /* 0x000000ff050b7290 */ /* 0x000fe4000fffe1ff */
[----:B------:R-:W-:-:S03]  /*1550*/  USHF.R.U32.HI UR8, URZ, UR9, UR8 ;  /* 0x00000009ff087299 */ /* 0x000fc60008011608 */
[----:B------:R-:W-:Y:S01]  /*1560*/  @!UP0 UMOV UR7, UR13 ;  /* 0x0000000d00078c82 */ /* 0x000fe20008000000 */
[----:B------:R-:W-:Y:S02]  /*1570*/  UIMAD UR20, UR14, UR10, UR20 ;  /* 0x0000000a0e1472a4 */ /* 0x000fe4000f8e0214 */
[----:B------:R-:W-:Y:S02]  /*1580*/  USEL UR8, UR4, UR8, !UP2 ;  /* 0x0000000804087287 */ /* 0x000fe4000d000000 */
[----:B------:R-:W-:Y:S02]  /*1590*/  @!UP0 USHF.R.U32.HI UR7, URZ, UR9, UR7 ;  /* 0x00000009ff078299 */ /* 0x000fe40008011607 */
[----:B------:R-:W-:Y:S02]  /*15a0*/  UIADD3 UR9, UPT, UPT, -UR8, URZ, URZ ;  /* 0x000000ff08097290 */ /* 0x000fe4000fffe1ff */
[----:B------:R-:W-:Y:S02]  /*15b0*/  @!UP0 USEL UR7, UR5, UR7, !UP2 ;  /* 0x0000000705078287 */ /* 0x000fe4000d000000 */
[----:B------:R-:W-:-:S02]  /*15c0*/  UIMAD UR9, UR21, UR9, UR4 ;  /* 0x00000009150972a4 */ /* 0x000fc4000f8e0204 */
[----:B------:R-:W-:Y:S02]  /*15d0*/  @!UP0 UIADD3 UR8, UPT, UPT, UR8, -UR7, URZ ;  /* 0x8000000708088290 */ /* 0x000fe4000fffe0ff */
[----:B------:R-:W-:Y:S02]  /*15e0*/  @!UP0 UIMAD UR6, UR9, UR6, UR7 ;  /* 0x00000006090682a4 */ /* 0x000fe4000f8e0207 */
[----:B------:R-:W-:Y:S02]  /*15f0*/  @!UP0 UIMAD UR4, UR8, UR21, UR5 ;  /* 0x00000015080482a4 */ /* 0x000fe4000f8e0205 */
[----:B------:R-:W-:Y:S02]  /*1600*/  UIMAD UR16, UR26, UR11, UR16 ;  /* 0x0000000b1a1072a4 */ /* 0x000fe4000f8e0210 */
[----:B------:R-:W-:Y:S01]  /*1610*/  UIMAD UR20, UR4, UR14, UR20 ;  /* 0x0000000e041472a4 */ /* 0x000fe2000f8e0214 */
[----:B------:R-:W-:Y:S02]  /*1620*/  @!UP0 UMOV UR5, UR6 ;  /* 0x0000000600058c82 */ /* 0x000fe40008000000 */
[----:B------:R-:W-:-:S12]  /*1630*/  UIMAD UR16, UR5, UR26, UR16 ;  /* 0x0000001a051072a4 */ /* 0x000fd8000f8e0210 */
.L_x_18:
[----:B------:R-:W-:Y:S02]  /*1640*/  UISETP.NE.AND UP1, UPT, UR28, 0x1, UPT ;  /* 0x000000011c00788c */ /* 0x000fe4000bf25270 */
[----:B------:R-:W-:Y:S02]  /*1650*/  ULOP3.LUT UR31, UR31, 0xffff, URZ, 0xc0, !UPT ;  /* 0x0000ffff1f1f7892 */ /* 0x000fe4000f8ec0ff */
[----:B------:R-:W-:Y:S02]  /*1660*/  ULOP3.LUT UR30, UR30, 0xffff, URZ, 0xc0, !UPT ;  /* 0x0000ffff1e1e7892 */ /* 0x000fe4000f8ec0ff */
[----:B------:R-:W-:Y:S02]  /*1670*/  UISETP.NE.AND UP0, UPT, UR17, 0x2, UPT ;  /* 0x000000021100788c */ /* 0x000fe4000bf05270 */
[----:B------:R-:W-:Y:S02]  /*1680*/  ULOP3.LUT UR38, UR38, 0x800, URZ, 0xc0, !UPT ;  /* 0x0000080026267892 */ /* 0x000fe4000f8ec0ff */
[----:B------:R-:W-:-:S02]  /*1690*/  ULOP3.LUT UR37, UR37, 0x1800, URZ, 0xc0, !UPT ;  /* 0x0000180025257892 */ /* 0x000fc4000f8ec0ff */
[----:B------:R-:W-:Y:S02]  /*16a0*/  USHF.L.U32 UR31, UR32, UR31, URZ ;  /* 0x0000001f201f7299 */ /* 0x000fe400080006ff */
[----:B------:R-:W-:Y:S01]  /*16b0*/  USHF.L.U32 UR30, UR29, UR30, URZ ;  /* 0x0000001e1d1e7299 */ /* 0x000fe200080006ff */
[----:B------:R-:W-:Y:S11]  /*16c0*/  BRA.U UP1, `(.L_x_19) ;  /* 0x0000000101447547 */ /* 0x000ff6000b800000 */
[----:B------:R-:W2:Y:S01]  /*16d0*/  LDCU.128 UR8, c[0x0][0xb10] ;  /* 0x00016200ff0877ac */ /* 0x000ea20008000c00 */
[----:B------:R-:W3:Y:S01]  /*16e0*/  LDCU UR12, c[0x0][0xb0c] ;  /* 0x00016180ff0c77ac */ /* 0x000ee20008000800 */
[----:B------:R-:W4:Y:S01]  /*16f0*/  LDCU UR13, c[0x0][0xb20] ;  /* 0x00016400ff0d77ac */ /* 0x000f220008000800 */
[----:B--2---:R-:W-:Y:S02]  /*1700*/  UIMAD.WIDE.U32 UR6, UR16, UR8, URZ ;  /* 0x00000008100672a5 */ /* 0x004fe4000f8e00ff */
[----:B------:R-:W-:Y:S02]  /*1710*/  UIMAD.WIDE.U32 UR4, UR20, UR11, URZ ;  /* 0x0000000b140472a5 */ /* 0x000fe4000f8e00ff */
[----:B---3--:R-:W-:Y:S02]  /*1720*/  UISETP.NE.AND UP2, UPT, UR12, 0x1, UPT ;  /* 0x000000010c00788c */ /* 0x008fe4000bf45270 */
[----:B------:R-:W-:Y:S01]  /*1730*/  UISETP.NE.AND UP1, UPT, UR10, 0x1, UPT ;  /* 0x000000010a00788c */ /* 0x000fe2000bf25270 */
[----:B------:R-:W-:-:S02]  /*1740*/  UMOV UR6, UR7 ;  /* 0x0000000700067c82 */ /* 0x000fc40008000000 */
[----:B------:R-:W-:Y:S01]  /*1750*/  UMOV UR4, UR5 ;  /* 0x0000000500047c82 */ /* 0x000fe20008000000 */
[----:B------:R-:W-:Y:S02]  /*1760*/  USHF.R.U32.HI UR9, URZ, UR9, UR6 ;  /* 0x00000009ff097299 */ /* 0x000fe40008011606 */
[----:B----4-:R-:W-:Y:S02]  /*1770*/  USHF.R.U32.HI UR4, URZ, UR13, UR4 ;  /* 0x0000000dff047299 */ /* 0x010fe40008011604 */
[----:B------:R-:W-:Y:S02]  /*1780*/  USEL UR5, UR16, UR9, !UP2 ;  /* 0x0000000910057287 */ /* 0x000fe4000d000000 */
[----:B------:R-:W-:-:S04]  /*1790*/  USEL UR4, UR20, UR4, !UP1 ;  /* 0x0000000414047287 */ /* 0x000fc8000c800000 */
[----:B------:R-:W-:Y:S02]  /*17a0*/  UIADD3 UR6, UPT, UPT, UR5, -UR4, URZ ;  /* 0x8000000405067290 */ /* 0x000fe4000fffe0ff */
[----:B------:R-:W-:Y:S02]  /*17b0*/  UIADD3 UR4, UPT, UPT, -UR5, UR4, URZ ;  /* 0x0000000405047290 */ /* 0x000fe4000fffe1ff */
[----:B------:R-:W-:Y:S02]  /*17c0*/  UIMAD UR20, UR6, UR10, UR20 ;  /* 0x0000000a061472a4 */ /* 0x000fe4000f8e0214 */
[----:B------:R-:W-:-:S12]  /*17d0*/  UIMAD UR16, UR4, UR12, UR16 ;  /* 0x0000000c041072a4 */ /* 0x000fd8000f8e0210 */
.L_x_19:
[----:B------:R-:W-:Y:S05]  /*17e0*/  BRA.U !UP6, `(.L_x_20) ;  /* 0x000000010e0c7547 */ /* 0x000fea000b800000 */
[----:B------:R-:W-:Y:S01]  /*17f0*/  UCGABAR_WAIT ;  /* 0x0000000000007dc7 */ /* 0x000fe20008000000 */
[----:B------:R-:W-:Y:S01]  /*1800*/  CCTL.IVALL ;  /* 0x00000000ff00798f */ /* 0x000fe20002000000 */
[----:B------:R-:W-:Y:S05]  /*1810*/  BRA `(.L_x_21) ;  /* 0x0000000000047947 */ /* 0x000fea0003800000 */
.L_x_20:
[----:B------:R-:W-:Y:S06]  /*1820*/  BAR.SYNC.DEFER_BLOCKING 0x0 ;  /* 0x0000000000007b1d */ /* 0x000fec0000010000 */
.L_x_21:
[----:B------:R-:W-:Y:S05]  /*1830*/  BRA.U UP0, `(.L_x_22) ;  /* 0x0000001500607547 */ /* 0x000fea000b800000 */
[----:B------:R-:W2:Y:S01]  /*1840*/  LDCU UR6, c[0x0][0x38c] ;  /* 0x00007180ff0677ac */ /* 0x000ea20008000800 */
[----:B------:R-:W-:Y:S01]  /*1850*/  PLOP3.LUT P2, PT, PT, PT, UP4, 0x80, 0x8 ;  /* 0x000000000008781c */ /* 0x000fe20003f4f048 */
[----:B------:R-:W-:Y:S01]  /*1860*/  IMAD.MOV.U32 R12, RZ, RZ, 0x1 ;  /* 0x00000001ff0c7424 */ /* 0x000fe200078e00ff */
[----:B------:R-:W-:Y:S01]  /*1870*/  ISETP.EQ.OR P3, PT, R0, RZ, P4 ;  /* 0x000000ff0000720c */ /* 0x000fe20002762670 */
[----:B------:R-:W-:Y:S01]  /*1880*/  UISETP.NE.AND UP1, UPT, UR17, URZ, UPT ;  /* 0x000000ff1100728c */ /* 0x000fe2000bf25270 */
[----:B------:R-:W-:Y:S02]  /*1890*/  PLOP3.LUT P2, PT, P2, PT, PT, 0x8, 0x80 ;  /* 0x000000000080781c */ /* 0x000fe4000174e170 */
[----:B------:R-:W-:Y:S01]  /*18a0*/  CS2R R10, SRZ ;  /* 0x00000000000a7805 */ /* 0x000fe2000001ff00 */
[----:B------:R-:W-:Y:S01]  /*18b0*/  IMAD.MOV.U32 R9, RZ, RZ, RZ ;  /* 0x000000ffff097224 */ /* 0x000fe200078e00ff */
[----:B------:R-:W3:Y:S01]  /*18c0*/  LDCU UR49, c[0x0][0x370] ;  /* 0x00006e00ff3177ac */ /* 0x000ee20008000800 */
[----:B------:R-:W-:Y:S01]  /*18d0*/  IMAD.MOV.U32 R8, RZ, RZ, 0x1 ;  /* 0x00000001ff087424 */ /* 0x000fe200078e00ff */
[----:B------:R-:W4:Y:S01]  /*18e0*/  LDCU.64 UR46, c[0x0][0x348] ;  /* 0x00006900ff2e77ac */ /* 0x000f220008000a00 */
[----:B------:R-:W1:Y:S01]  /*18f0*/  LDCU UR48, c[0x0][0x374] ;  /* 0x00006e80ff3077ac */ /* 0x000e620008000800 */
[----:B--2---:R-:W-:-:S02]  /*1900*/  UIADD3 UR5, UPT, UPT, UR6, 0x7f, URZ ;  /* 0x0000007f06057890 */ /* 0x004fc4000fffe0ff */
[----:B------:R-:W-:Y:S02]  /*1910*/  UIADD3 UR56, UPT, UPT, UR6, 0xfe, URZ ;  /* 0x000000fe06387890 */ /* 0x000fe4000fffe0ff */
[----:B------:R-:W-:Y:S02]  /*1920*/  USHF.R.S32.HI UR4, URZ, 0x1f, UR5 ;  /* 0x0000001fff047899 */ /* 0x000fe40008011405 */
[----:B------:R-:W-:Y:S02]  /*1930*/  USEL UR40, UR40, 0x2, UP1 ;  /* 0x0000000228287887 */ /* 0x000fe40008800000 */
[----:B------:R-:W-:Y:S02]  /*1940*/  ULEA.HI UR4, UR4, UR5, URZ, 0x7 ;  /* 0x0000000504047291 */ /* 0x000fe4000f8f38ff */
[----:B------:R-:W-:Y:S02]  /*1950*/  USHF.L.U32 UR5, UR27, 0x5, URZ ;  /* 0x000000051b057899 */ /* 0x000fe400080006ff */
[----:B------:R-:W-:-:S02]  /*1960*/  USHF.R.S32.HI UR51, URZ, 0x7, UR4 ;  /* 0x00000007ff337899 */ /* 0x000fc40008011404 */
[----:B------:R-:W-:Y:S02]  /*1970*/  UIADD3 UR4, UPT, UPT, UR6, -0x1, URZ ;  /* 0xffffffff06047890 */ /* 0x000fe4000fffe0ff */
[----:B------:R-:W-:Y:S02]  /*1980*/  UISETP.LT.U32.AND UP0, UPT, UR51, 0x4, UPT ;  /* 0x000000043300788c */ /* 0x000fe4000bf01070 */
[----:B------:R-:W-:Y:S02]  /*1990*/  UISETP.GE.U32.AND UP2, UPT, UR4, -0xff, UPT ;  /* 0xffffff010400788c */ /* 0x000fe4000bf46070 */
[----:B------:R-:W-:Y:S02]  /*19a0*/  USEL UR50, UR51, 0x4, UP0 ;  /* 0x0000000433327887 */ /* 0x000fe40008000000 */
[----:B------:R-:W-:Y:S02]  /*19b0*/  ULOP3.LUT UR53, UR5, 0x20, URZ, 0xe2, !UPT ;  /* 0x0000002005357892 */ /* 0x000fe4000f8ee2ff */
[----:B------:R-:W-:-:S02]  /*19c0*/  UIADD3 UR39, UPT, UPT, UR50, -0x1, URZ ;  /* 0xffffffff32277890 */ /* 0x000fc4000fffe0ff */
[----:B------:R-:W-:Y:S01]  /*19d0*/  UIADD3 UR54, UPT, UPT, UR51, -UR50, URZ ;  /* 0x8000003233367290 */ /* 0x000fe2000fffe0ff */
[----:B------:R-:W-:Y:S02]  /*19e0*/  UMOV UR29, URZ ;  /* 0x000000ff001d7c82 */ /* 0x000fe40008000000 */
[----:B------:R-:W-:-:S04]  /*19f0*/  @UP2 UIADD3 UR39, UPT, UPT, UR50, URZ, URZ ;  /* 0x000000ff32272290 */ /* 0x000fc8000fffe0ff */
[----:B-1-34-:R-:W-:-:S12]  /*1a00*/  UIADD3 UR39, UPT, UPT, UR39, 0x1, URZ ;  /* 0x0000000127277890 */ /* 0x01afd8000fffe0ff */
.L_x_46:
[----:B------:R-:W-:Y:S01]  /*1a10*/  UISETP.NE.AND UP0, UPT, UR52, URZ, UPT ;  /* 0x000000ff3400728c */ /* 0x000fe2000bf05270 */
[----:B------:R-:W1:Y:S08]  /*1a20*/  S2UR UR52, SR_CgaCtaId ;  /* 0x00000000003479c3 */ /* 0x000e700000008800 */
[----:B---3--:R-:W-:Y:S05]  /*1a30*/  BRA.U UP0, `(.L_x_23) ;  /* 0x0000000100347547 */ /* 0x008fea000b800000 */
[----:B------:R-:W2:Y:S01]  /*1a40*/  S2R R0, SR_CgaCtaId ;  /* 0x0000000000007919 */ /* 0x000ea20000008800 */
[----:B------:R-:W-:-:S04]  /*1a50*/  MOV R2, 0x400 ;  /* 0x0000040000027802 */ /* 0x000fc80000000f00 */
[----:B--2---:R-:W-:Y:S02]  /*1a60*/  LEA R0, R0, R2, 0x18 ;  /* 0x0000000200007211 */ /* 0x004fe400078ec0ff */
[----:B------:R-:W-:-:S03]  /*1a70*/  SHF.L.U32 R2, R8, 0x1f, RZ ;  /* 0x0000001f08027819 */ /* 0x000fc600000006ff */
[----:B------:R-:W-:-:S04]  /*1a80*/  IMAD R0, R9, 0x8, R0 ;  /* 0x0000000809007824 */ /* 0x000fc800078e0200 */
[----:B------:R-:W2:Y:S02]  /*1a90*/  SYNCS.PHASECHK.TRANS64.TRYWAIT P0, [R0+URZ+0x100], R2 ;  /* 0x00010002000075a7 */ /* 0x000ea400080011ff */
[----:B--2---:R-:W-:Y:S05]  /*1aa0*/  @!P0 BRA `(.L_x_24) ;  /* 0x0000007000388947 */ /* 0x004fea0003800000 */
.L_x_142:
[----:B------:R-:W-:Y:S01]  /*1ab0*/  VIADD R9, R9, 0x1 ;  /* 0x0000000109097836 */ /* 0x000fe20000000000 */
[----:B------:R2:W-:Y:S04]  /*1ac0*/  SYNCS.ARRIVE.TRANS64.A1T0 RZ, [R0+URZ+0xf0], RZ ;  /* 0x0000f0ff00ff79a7 */ /* 0x0005e800081000ff */
[----:B------:R-:W-:-:S04]  /*1ad0*/  ISETP.NE.AND P0, PT, R9, 0x2, PT ;  /* 0x000000020900780c */ /* 0x000fc80003f05270 */
[----:B------:R-:W-:Y:S02]  /*1ae0*/  SEL R9, R9, RZ, P0 ;  /* 0x000000ff09097207 */ /* 0x000fe40000000000 */
[----:B--2---:R-:W-:-:S04]  /*1af0*/  SEL R0, RZ, 0x1, P0 ;  /* 0x00000001ff007807 */ /* 0x004fc80000000000 */
[----:B------:R-:W-:-:S07]  /*1b00*/  LOP3.LUT R8, R8, R0, RZ, 0x3c, !PT ;  /* 0x0000000008087212 */ /* 0x000fce00078e3cff */
.L_x_23:
[----:B------:R-:W-:Y:S01]  /*1b10*/  UMOV UR21, 0x400 ;  /* 0x0000040000157882 */ /* 0x000fe20000000000 */
[----:B------:R-:W-:Y:S01]  /*1b20*/  SHF.L.U32 R0, R12, 0x1f, RZ ;  /* 0x0000001f0c007819 */ /* 0x000fe200000006ff */
[----:B-1----:R-:W-:Y:S02]  /*1b30*/  ULEA UR21, UR52, UR21, 0x18 ;  /* 0x0000001534157291 */ /* 0x002fe4000f8ec0ff */
[----:B------:R-:W-:Y:S02]  /*1b40*/  UISETP.GE.U32.AND UP0, UPT, UR56, 0xff, UPT ;  /* 0x000000ff3800788c */ /* 0x000fe4000bf06070 */
[----:B------:R-:W-:Y:S02]  /*1b50*/  ULEA UR4, UR29, UR21, 0x3 ;  /* 0x000000151d047291 */ /* 0x000fe4000f8e18ff */
[----:B------:R-:W-:Y:S02]  /*1b60*/  ULEA UR19, UR20, UR55, 0x2 ;  /* 0x0000003714137291 */ /* 0x000fe4000f8e10ff */
[----:B------:R-:W-:-:S02]  /*1b70*/  ULEA UR35, UR16, UR53, 0x6 ;  /* 0x0000003510237291 */ /* 0x000fc4000f8e30ff */
[----:B------:R-:W-:Y:S01]  /*1b80*/  USHF.L.U32 UR19, UR19, 0x5, URZ ;  /* 0x0000000513137899 */ /* 0x000fe200080006ff */
[----:B------:R-:W-:Y:S02]  /*1b90*/  UMOV UR7, URZ ;  /* 0x000000ff00077c82 */ /* 0x000fe40008000000 */
[----:B------:R1:W2:Y:S01]  /*1ba0*/  SYNCS.PHASECHK.TRANS64.TRYWAIT P1, [UR4+0x20], R0 ;  /* 0x00002000ff0075a7 */ /* 0x0002a20008021104 */
[----:B------:R-:W-:Y:S08]  /*1bb0*/  BRA.U !UP0, `(.L_x_25) ;  /* 0x00000005080c7547 */ /* 0x000ff0000b800000 */
[----:B------:R-:W-:Y:S01]  /*1bc0*/  UMOV UR13, URZ ;  /* 0x000000ff000d7c82 */ /* 0x000fe20008000000 */
[----:B------:R-:W-:-:S05]  /*1bd0*/  UMOV UR5, UR29 ;  /* 0x0000001d00057c82 */ /* 0x000fca0008000000 */
.L_x_33:
[----:B------:R-:W-:Y:S01]  /*1be0*/  ULEA UR33, UR5, UR21, 0x3 ;  /* 0x0000001505217291 */ /* 0x000fe2000f8e18ff */
[----:B--2---:R-:W-:Y:S01]  /*1bf0*/  @!P4 MOV R2, 0xc000 ;  /* 0x0000c0000002c802 */ /* 0x004fe20000000f00 */
[----:B--23--:R-:W-:Y:S10]  /*1c00*/  @P1 BRA `(.L_x_26) ;  /* 0x00000000000c1947 */ /* 0x00cff40003800000 */
[----:B------:R-:W-:-:S04]  /*1c10*/  SHF.L.U32 R3, R12, 0x1f, RZ ;  /* 0x0000001f0c037819 */ /* 0x000fc800000006ff */
[----:B------:R-:W2:Y:S02]  /*1c20*/  SYNCS.PHASECHK.TRANS64.TRYWAIT P0, [UR33+0x20], R3 ;  /* 0x00002003ff0075a7 */ /* 0x000ea40008001121 */
[----:B--2---:R-:W-:Y:S05]  /*1c30*/  @!P0 BRA `(.L_x_27) ;  /* 0x0000006c00e88947 */ /* 0x004fea0003800000 */
.L_x_26:
[----:B------:R2:W-:Y:S01]  /*1c40*/  @!P4 SYNCS.ARRIVE.TRANS64 RZ, [UR33], R2 ;  /* 0x00000002ffffc9a7 */ /* 0x0005e20008000021 */
[----:B------:R-:W-:-:S04]  /*1c50*/  ULOP3.LUT UR4, UR40, 0x2, URZ, 0xfc, !UPT ;  /* 0x0000000228047892 */ /* 0x000fc8000f8efcff */
[----:B------:R-:W-:-:S09]  /*1c60*/  UISETP.NE.AND UP0, UPT, UR4, 0x2, UPT ;  /* 0x000000020400788c */ /* 0x000fd2000bf05270 */
[----:B------:R-:W-:Y:S05]  /*1c70*/  BRA.U UP0, `(.L_x_28) ;  /* 0x0000000100047547 */ /* 0x000fea000b800000 */
[----:B------:R-:W-:Y:S05]  /*1c80*/  BPT.TRAP 0x1 ;  /* 0x000000040000795c */ /* 0x000fea0000300000 */
.L_x_28:
[----:B------:R-:W-:Y:S04]  /*1c90*/  BSSY.RECONVERGENT B0, `(.L_x_29) ;  /* 0x0000003000007945 */ /* 0x000fe80003800200 */
[----:B------:R-:W-:Y:S05]  /*1ca0*/  @P3 BRA `(.L_x_30) ;  /* 0x0000000000043947 */ /* 0x000fea0003800000 */
[----:B------:R-:W-:Y:S05]  /*1cb0*/  BPT.TRAP 0x1 ;  /* 0x000000040000795c */ /* 0x000fea0000300000 */
.L_x_30:
[----:B------:R-:W-:Y:S05]  /*1cc0*/  BSYNC.RECONVERGENT B0 ;  /* 0x0000000000007941 */ /* 0x000fea0003800200 */
.L_x_29:
[----:B------:R-:W-:Y:S01]  /*1cd0*/  UIADD3 UR4, UPT, UPT, UR5, 0x1, URZ ;  /* 0x0000000105047890 */ /* 0x000fe2000fffe0ff */
[----:B------:R-:W-:Y:S01]  /*1ce0*/  BSSY.RECONVERGENT B0, `(.L_x_31) ;  /* 0x000002b000007945 */ /* 0x000fe20003800200 */
[----:B------:R-:W-:Y:S02]  /*1cf0*/  ELECT P0, URZ, PT ;  /* 0x0000000000ff782f */ /* 0x000fe40003800000 */
[----:B------:R-:W-:-:S04]  /*1d00*/  UISETP.NE.AND UP0, UPT, UR4, 0x4, UPT ;  /* 0x000000040400788c */ /* 0x000fc8000bf05270 */
[----:B------:R-:W-:Y:S02]  /*1d10*/  USEL UR6, URZ, 0x1, UP0 ;  /* 0x00000001ff067887 */ /* 0x000fe40008000000 */
[----:B------:R-:W-:-:S04]  /*1d20*/  USEL UR29, UR4, URZ, UP0 ;  /* 0x000000ff041d7287 */ /* 0x000fc80008000000 */
[----:B------:R-:W-:Y:S01]  /*1d30*/  ULEA UR4, UR29, UR21, 0x3 ;  /* 0x000000151d047291 */ /* 0x000fe2000f8e18ff */
[----:B------:R-:W-:-:S04]  /*1d40*/  LOP3.LUT R12, R12, UR6, RZ, 0x3c, !PT ;  /* 0x000000060c0c7c12 */ /* 0x000fc8000f8e3cff */
[----:B-1----:R-:W-:-:S04]  /*1d50*/  SHF.L.U32 R0, R12, 0x1f, RZ ;  /* 0x0000001f0c007819 */ /* 0x002fc800000006ff */
[----:B------:R1:W3:Y:S01]  /*1d60*/  SYNCS.PHASECHK.TRANS64.TRYWAIT P1, [UR4+0x20], R0 ;  /* 0x00002000ff0075a7 */ /* 0x0002e20008021104 */
[----:B------:R-:W-:Y:S05]  /*1d70*/  @!P0 BRA `(.L_x_32) ;  /* 0x0000000000848947 */ /* 0x000fea0003800000 */
[----:B------:R-:W-:Y:S02]  /*1d80*/  ULEA UR24, UR5, UR38, 0xd ;  /* 0x0000002605187291 */ /* 0x000fe4000f8e68ff */
[----:B------:R-:W-:Y:S02]  /*1d90*/  ULEA UR8, UR5, UR37, 0xe ;  /* 0x0000002505087291 */ /* 0x000fe4000f8e70ff */
[----:B------:R-:W-:Y:S02]  /*1da0*/  UIADD3 UR6, UP1, UPT, UR46, 0x80, URZ ;  /* 0x000000802e067890 */ /* 0x000fe4000ff3e0ff */
[----:B------:R-:W-:Y:S02]  /*1db0*/  ULEA UR24, UR24, UR21, 0x1 ;  /* 0x0000001518187291 */ /* 0x000fe4000f8e08ff */
[----:B------:R-:W-:Y:S02]  /*1dc0*/  USHF.L.U32 UR34, UR13, 0x7, URZ ;  /* 0x000000070d227899 */ /* 0x000fe400080006ff */
[----:B------:R-:W-:-:S02]  /*1dd0*/  UIADD3 UR14, UP0, UPT, UR46, 0x180, URZ ;  /* 0x000001802e0e7890 */ /* 0x000fc4000ff1e0ff */
[----:B------:R-:W-:Y:S02]  /*1de0*/  ULEA UR8, UR8, UR21, 0x1 ;  /* 0x0000001508087291 */ /* 0x000fe4000f8e08ff */
[----:B------:R-:W-:Y:S02]  /*1df0*/  UIADD3.X UR7, UPT, UPT, URZ, UR47, URZ, UP1, !UPT ;  /* 0x0000002fff077290 */ /* 0x000fe40008ffe4ff */
[----:B------:R-:W-:Y:S02]  /*1e00*/  UIADD3 UR32, UPT, UPT, UR24, 0x4400, URZ ;  /* 0x0000440018207890 */ /* 0x000fe4000fffe0ff */
[----:B------:R-:W-:Y:S02]  /*1e10*/  UPRMT UR4, URZ, 0x5410, UR31 ;  /* 0x00005410ff047896 */ /* 0x000fe4000800001f */
[----:B------:R-:W-:Y:S02]  /*1e20*/  UIADD3 UR26, UPT, UPT, UR34, 0x40, URZ ;  /* 0x00000040221a7890 */ /* 0x000fe4000fffe0ff */
[----:B------:R-:W-:-:S02]  /*1e30*/  UIADD3 UR24, UPT, UPT, UR24, 0x6400, URZ ;  /* 0x0000640018187890 */ /* 0x000fc4000fffe0ff */
[----:B------:R-:W-:Y:S02]  /*1e40*/  UIADD3.X UR15, UPT, UPT, URZ, UR47, URZ, UP0, !UPT ;  /* 0x0000002fff0f7290 */ /* 0x000fe400087fe4ff */
[----:B------:R-:W-:Y:S02]  /*1e50*/  UIADD3 UR16, UPT, UPT, UR8, 0x14400, URZ ;  /* 0x0001440008107890 */ /* 0x000fe4000fffe0ff */
[----:B------:R-:W-:Y:S02]  /*1e60*/  UPRMT UR22, URZ, 0x5410, UR30 ;  /* 0x00005410ff167896 */ /* 0x000fe4000800001e */
[----:B------:R-:W-:Y:S01]  /*1e70*/  UIADD3 UR8, UPT, UPT, UR8, 0x18400, URZ ;  /* 0x0001840008087890 */ /* 0x000fe2000fffe0ff */
[----:B------:R-:W-:Y:S01]  /*1e80*/  UMOV UR44, 0x0 ;  /* 0x00000000002c7882 */ /* 0x000fe20000000000 */
[----:B------:R-:W-:Y:S01]  /*1e90*/  UMOV UR45, 0x10000000 ;  /* 0x10000000002d7882 */ /* 0x000fe20000000000 */
[----:B------:R-:W-:Y:S01]  /*1ea0*/  UMOV UR25, UR33 ;  /* 0x0000002100197c82 */ /* 0x000fe20008000000 */
[----:B------:R-:W-:Y:S01]  /*1eb0*/  UMOV UR27, UR35 ;  /* 0x00000023001b7c82 */ /* 0x000fe20008000000 */
[----:B------:R-:W-:Y:S01]  /*1ec0*/  UMOV UR28, UR36 ;  /* 0x00000024001c7c82 */ /* 0x000fe20008000000 */
[----:B------:R-:W-:Y:S01]  /*1ed0*/  UMOV UR17, UR33 ;  /* 0x0000002100117c82 */ /* 0x000fe20008000000 */
[----:B------:R-:W-:Y:S01]  /*1ee0*/  UMOV UR20, UR36 ;  /* 0x0000002400147c82 */ /* 0x000fe20008000000 */
[----:B------:R-:W-:Y:S01]  /*1ef0*/  UMOV UR18, UR34 ;  /* 0x0000002200127c82 */ /* 0x000fe20008000000 */
[----:B------:R4:W-:Y:S01]  /*1f00*/  UTMALDG.3D.MULTICAST [UR32], [UR6], UR4, desc[UR44] ;  /* 0x00002c20060073b4 */ /* 0x0009e20008011804 */
[----:B------:R-:W-:Y:S01]  /*1f10*/  UMOV UR9, UR33 ;  /* 0x0000002100097c82 */ /* 0x000fe20008000000 */
[----:B------:R-:W-:Y:S01]  /*1f20*/  UMOV UR11, UR19 ;  /* 0x00000013000b7c82 */ /* 0x000fe20008000000 */
[----:B------:R-:W-:Y:S01]  /*1f30*/  UMOV UR12, UR36 ;  /* 0x00000024000c7c82 */ /* 0x000fe20008000000 */
[----:B------:R-:W-:Y:S01]  /*1f40*/  UMOV UR10, UR26 ;  /* 0x0000001a000a7c82 */ /* 0x000fe20008000000 */
[----:B------:R4:W-:Y:S01]  /*1f50*/  UTMALDG.3D.MULTICAST [UR24], [UR6], UR4, desc[UR44] ;  /* 0x00002c18060073b4 */ /* 0x0009e20008011804 */
[----:B------:R4:W-:Y:S01]  /*1f60*/  UTMALDG.3D.MULTICAST [UR16], [UR14], UR22, desc[UR44] ;  /* 0x00002c100e0073b4 */ /* 0x0009e20008011816 */
[----:B------:R4:W-:Y:S02]  /*1f70*/  UTMALDG.3D.MULTICAST [UR8], [UR14], UR22, desc[UR44] ;  /* 0x00002c080e0073b4 */ /* 0x0009e40008011816 */
[----:B----4-:R-:W-:Y:S01]  /*1f80*/  NOP ;  /* 0x0000000000007918 */ /* 0x010fe20000000000 */
.L_x_32:
[----:B------:R-:W-:Y:S05]  /*1f90*/  BSYNC.RECONVERGENT B0 ;  /* 0x0000000000007941 */ /* 0x000fea0003800200 */
.L_x_31:
[----:B------:R-:W-:Y:S01]  /*1fa0*/  UIADD3 UR13, UPT, UPT, UR13, 0x1, URZ ;  /* 0x000000010d0d7890 */ /* 0x000fe2000fffe0ff */
[----:B------:R-:W-:Y:S01]  /*1fb0*/  UMOV UR5, UR29 ;  /* 0x0000001d00057c82 */ /* 0x000fe20008000000 */
[----:B------:R-:W-:Y:S02]  /*1fc0*/  UMOV UR7, UR39 ;  /* 0x0000002700077c82 */ /* 0x000fe40008000000 */
[----:B------:R-:W-:-:S09]  /*1fd0*/  UISETP.NE.AND UP0, UPT, UR13, UR39, UPT ;  /* 0x000000270d00728c */ /* 0x000fd2000bf05270 */
[----:B------:R-:W-:Y:S05]  /*1fe0*/  BRA.U UP0, `(.L_x_33) ;  /* 0xfffffff900fc7547 */ /* 0x000fea000b83ffff */
.L_x_25:
[----:B------:R-:W-:Y:S01]  /*1ff0*/  ULEA UR4, UR29, UR21, 0x3 ;  /* 0x000000151d047291 */ /* 0x000fe2000f8e18ff */
[----:B-1----:R-:W-:Y:S01]  /*2000*/  SHF.L.U32 R0, R12, 0x1f, RZ ;  /* 0x0000001f0c007819 */ /* 0x002fe200000006ff */
[----:B------:R-:W-:Y:S01]  /*2010*/  @!P2 SYNCS.ARRIVE.TRANS64.A1T0 RZ, [UR21+0x88], RZ ;  /* 0x000088ffffffa9a7 */ /* 0x000fe20008100015 */
[----:B------:R-:W-:-:S06]  /*2020*/  UISETP.GT.AND UP0, UPT, UR51, UR50, UPT ;  /* 0x000000323300728c */ /* 0x000fcc000bf04270 */
[----:B--23--:R1:W2:Y:S03]  /*2030*/  SYNCS.PHASECHK.TRANS64.TRYWAIT P1, [UR4+0x20], R0 ;  /* 0x00002000ff0075a7 */ /* 0x00c2a60008021104 */
[----:B------:R-:W-:Y:S05]  /*2040*/  BRA.U !UP0, `(.L_x_34) ;  /* 0x0000000508087547 */ /* 0x000fea000b800000 */
[----:B------:R-:W-:Y:S01]  /*2050*/  UIADD3 UR13, UPT, UPT, UR54, UR7, URZ ;  /* 0x00000007360d7290 */ /* 0x000fe2000fffe0ff */
[----:B------:R-:W-:-:S11]  /*2060*/  UMOV UR5, UR29 ;  /* 0x0000001d00057c82 */ /* 0x000fd60008000000 */
.L_x_42:
[----:B------:R-:W-:Y:S01]  /*2070*/  ULEA UR33, UR5, UR21, 0x3 ;  /* 0x0000001505217291 */ /* 0x000fe2000f8e18ff */
[----:B--2---:R-:W-:Y:S01]  /*2080*/  @!P4 MOV R2, 0xc000 ;  /* 0x0000c0000002c802 */ /* 0x004fe20000000f00 */
[----:B--23--:R-:W-:Y:S10]  /*2090*/  @P1 BRA `(.L_x_35) ;  /* 0x00000000000c1947 */ /* 0x00cff40003800000 */
[----:B------:R-:W-:-:S04]  /*20a0*/  SHF.L.U32 R3, R12, 0x1f, RZ ;  /* 0x0000001f0c037819 */ /* 0x000fc800000006ff */
[----:B------:R-:W2:Y:S02]  /*20b0*/  SYNCS.PHASECHK.TRANS64.TRYWAIT P0, [UR33+0x20], R3 ;  /* 0x00002003ff0075a7 */ /* 0x000ea40008001121 */
[----:B--2---:R-:W-:Y:S05]  /*20c0*/  @!P0 BRA `(.L_x_36) ;  /* 0x0000006800dc8947 */ /* 0x004fea0003800000 */
.L_x_35:
[----:B------:R2:W-:Y:S01]  /*20d0*/  @!P4 SYNCS.ARRIVE.TRANS64 RZ, [UR33], R2 ;  /* 0x00000002ffffc9a7 */ /* 0x0005e20008000021 */
[----:B------:R-:W-:-:S04]  /*20e0*/  ULOP3.LUT UR4, UR40, 0x2, URZ, 0xfc, !UPT ;  /* 0x0000000228047892 */ /* 0x000fc8000f8efcff */
[----:B------:R-:W-:-:S09]  /*20f0*/  UISETP.NE.AND UP0, UPT, UR4, 0x2, UPT ;  /* 0x000000020400788c */ /* 0x000fd2000bf05270 */
[----:B------:R-:W-:Y:S05]  /*2100*/  BRA.U UP0, `(.L_x_37) ;  /* 0x0000000100047547 */ /* 0x000fea000b800000 */
[----:B------:R-:W-:Y:S05]  /*2110*/  BPT.TRAP 0x1 ;  /* 0x000000040000795c */ /* 0x000fea0000300000 */
.L_x_37:
[----:B------:R-:W-:Y:S04]  /*2120*/  BSSY.RECONVERGENT B0, `(.L_x_38) ;  /* 0x0000003000007945 */ /* 0x000fe80003800200 */
[----:B------:R-:W-:Y:S05]  /*2130*/  @P3 BRA `(.L_x_39) ;  /* 0x0000000000043947 */ /* 0x000fea0003800000 */
[----:B------:R-:W-:Y:S05]  /*2140*/  BPT.TRAP 0x1 ;  /* 0x000000040000795c */ /* 0x000fea0000300000 */
.L_x_39:
[----:B------:R-:W-:Y:S05]  /*2150*/  BSYNC.RECONVERGENT B0 ;  /* 0x0000000000007941 */ /* 0x000fea0003800200 */
.L_x_38:
        /* <DEDUP_REMOVED lines=44> */
.L_x_41:
[----:B------:R-:W-:Y:S05]  /*2420*/  BSYNC.RECONVERGENT B0 ;  /* 0x0000000000007941 */ /* 0x000fea0003800200 */
.L_x_40:
[----:B------:R-:W-:Y:S01]  /*2430*/  UIADD3 UR7, UPT, UPT, UR7, 0x1, URZ ;  /* 0x0000000107077890 */ /* 0x000fe2000fffe0ff */
[----:B------:R-:W-:-:S03]  /*2440*/  UMOV UR5, UR29 ;  /* 0x0000001d00057c82 */ /* 0x000fc60008000000 */
[----:B------:R-:W-:-:S09]  /*2450*/  UISETP.NE.AND UP0, UPT, UR7, UR13, UPT ;  /* 0x0000000d0700728c */ /* 0x000fd2000bf05270 */
[----:B------:R-:W-:Y:S05]  /*2460*/  BRA.U UP0, `(.L_x_42) ;  /* 0xfffffffd00007547 */ /* 0x000fea000b83ffff */
.L_x_34:
[C---:B------:R-:W-:Y:S01]  /*2470*/  LEA R3, R11.reuse, UR21, 0x3 ;  /* 0x000000150b037c11 */ /* 0x040fe2000f8e18ff */
[----:B------:R-:W-:Y:S01]  /*2480*/  NOP ;  /* 0x0000000000007918 */ /* 0x000fe20000000000 */
[----:B-1----:R-:W-:Y:S02]  /*2490*/  SHF.L.U32 R0, R10, 0x1f, RZ ;  /* 0x0000001f0a007819 */ /* 0x002fe400000006ff */
[----:B------:R-:W-:Y:S02]  /*24a0*/  LEA R4, R11, UR21, 0x4 ;  /* 0x000000150b047c11 */ /* 0x000fe4000f8e20ff */
[----:B------:R-:W1:Y:S02]  /*24b0*/  SYNCS.PHASECHK.TRANS64.TRYWAIT P0, [R3+URZ+0x90], R0 ;  /* 0x00009000030075a7 */ /* 0x000e6400080011ff */
[----:B-1----:R-:W-:Y:S05]  /*24c0*/  @!P0 BRA `(.L_x_43) ;  /* 0x0000006400f48947 */ /* 0x002fea0003800000 */
.L_x_145:
[----:B------:R-:W4:Y:S01]  /*24d0*/  LDS.128 R4, [R4+0x120] ;  /* 0x0001200004047984 */ /* 0x000f220000000c00 */
[----:B------:R-:W-:Y:S01]  /*24e0*/  UISETP.GE.AND UP0, UPT, UR42, 0x1, UPT ;  /* 0x000000012a00788c */ /* 0x000fe2000bf06270 */
[----:B------:R-:W-:Y:S01]  /*24f0*/  @!PT LDS RZ, [RZ] ;  /* 0x00000000fffff984 */ /* 0x000fe20000000800 */
[----:B------:R-:W-:Y:S01]  /*2500*/  @!PT LDS RZ, [RZ] ;  /* 0x00000000fffff984 */ /* 0x000fe20000000800 */
[----:B------:R-:W-:Y:S01]  /*2510*/  @!PT LDS RZ, [RZ] ;  /* 0x00000000fffff984 */ /* 0x000fe20000000800 */
[----:B------:R-:W-:Y:S01]  /*2520*/  @!PT LDS RZ, [RZ] ;  /* 0x00000000fffff984 */ /* 0x000fe20000000800 */
[----:B------:R1:W-:Y:S06]  /*2530*/  MEMBAR.ALL.CTA ;  /* 0x0000000000007992 */ /* 0x0003ec0000008000 */
[----:B-1----:R-:W1:Y:S01]  /*2540*/  FENCE.VIEW.ASYNC.S ;  /* 0x00000000000073c6 */ /* 0x002e620000000000 */
[----:B----4-:R-:W-:-:S13]  /*2550*/  LOP3.LUT P0, RZ, R6, 0x1, RZ, 0xc0, !PT ;  /* 0x0000000106ff7812 */ /* 0x010fda000780c0ff */
[----:B-1----:R-:W-:Y:S01]  /*2560*/  VOTEU.ANY UP1, P0 ;  /* 0x0000000000ff7886 */ /* 0x002fe20000020100 */
[----:B------:R-:W-:-:S13]  /*2570*/  PLOP3.LUT P0, PT, PT, PT, UP1, 0x80, 0x8 ;  /* 0x000000000008781c */ /* 0x000fda0003f0f018 */
[----:B------:R-:W-:Y:S02]  /*2580*/  @P0 LOP3.LUT R0, R5, 0xffff, RZ, 0xc0, !PT ;  /* 0x0000ffff05000812 */ /* 0x000fe400078ec0ff */
[----:B--2---:R-:W-:Y:S02]  /*2590*/  @P0 MOV R2, R4 ;  /* 0x0000000400020202 */ /* 0x004fe40000000f00 */
[----:B------:R-:W-:Y:S01]  /*25a0*/  @P0 R2UR UR5, R0 ;  /* 0x00000000000502ca */ /* 0x000fe200000e0000 */
[----:B------:R-:W-:Y:S01]  /*25b0*/  VIADD R0, R3, 0xa0 ;  /* 0x000000a003007836 */ /* 0x000fe20000000000 */
[----:B------:R-:W-:Y:S02]  /*25c0*/  @P0 SHF.R.U32.HI R4, RZ, 0x10, R5 ;  /* 0x00000010ff040819 */ /* 0x000fe40000011605 */
[----:B------:R-:W-:Y:S02]  /*25d0*/  @P0 R2UR UR6, R2 ;  /* 0x00000000020602ca */ /* 0x000fe400000e0000 */
[----:B------:R-:W-:-:S02]  /*25e0*/  PRMT R0, RZ, 0x654, R0 ;  /* 0x00000654ff007816 */ /* 0x000fc40000000000 */
[----:B------:R-:W-:Y:S02]  /*25f0*/  @P0 R2UR UR4, R4 ;  /* 0x00000000040402ca */ /* 0x000fe400000e0000 */
[----:B------:R1:W-:Y:S03]  /*2600*/  SYNCS.ARRIVE.TRANS64.RED.A1T0 RZ, [R0+URZ], RZ ;  /* 0x000000ff00ff79a7 */ /* 0x0003e600081004ff */
[----:B------:R-:W-:-:S04]  /*2610*/  @UP1 UMOV UR41, UR5 ;  /* 0x0000000500291c82 */ /* 0x000fc80008000000 */
[----:B------:R-:W-:-:S04]  /*2620*/  @UP1 UMOV UR43, UR6 ;  /* 0x00000006002b1c82 */ /* 0x000fc80008000000 */
[----:B------:R-:W-:Y:S01]  /*2630*/  @UP1 UMOV UR36, UR4 ;  /* 0x0000000400241c82 */ /* 0x000fe20008000000 */
[----:B------:R-:W-:Y:S05]  /*2640*/  BRA.U !UP0, `(.L_x_44) ;  /* 0x0000000108d47547 */ /* 0x000fea000b800000 */
[----:B------:R-:W2:Y:S01]  /*2650*/  LDCU.128 UR12, c[0x0][0xb10] ;  /* 0x00016200ff0c77ac */ /* 0x000ea20008000c00 */
[----:B------:R-:W4:Y:S01]  /*2660*/  LDCU UR22, c[0x0][0xb20] ;  /* 0x00016400ff1677ac */ /* 0x000f220008000800 */
[----:B------:R-:W3:Y:S01]  /*2670*/  LDCU UR20, c[0x0][0xb0c] ;  /* 0x00016180ff1477ac */ /* 0x000ee20008000800 */
[----:B------:R-:W1:Y:S01]  /*2680*/  LDCU.64 UR8, c[0x0][0xb28] ;  /* 0x00016500ff0877ac */ /* 0x000e620008000a00 */
[----:B------:R-:W-:Y:S02]  /*2690*/  UISETP.NE.AND UP3, UPT, UR42, 0x1, UPT ;  /* 0x000000012a00788c */ /* 0x000fe4000bf65270 */
[----:B--2---:R-:W-:Y:S02]  /*26a0*/  UIMAD.WIDE.U32 UR6, UR48, UR15, URZ ;  /* 0x0000000f300672a5 */ /* 0x004fe4000f8e00ff */
[----:B------:R-:W-:Y:S02]  /*26b0*/  UIMAD.WIDE.U32 UR4, UR49, UR12, URZ ;  /* 0x0000000c310472a5 */ /* 0x000fe4000f8e00ff */
[----:B------:R-:W-:-:S02]  /*26c0*/  UISETP.NE.AND UP0, UPT, UR14, 0x1, UPT ;  /* 0x000000010e00788c */ /* 0x000fc4000bf05270 */
[----:B------:R-:W-:Y:S01]  /*26d0*/  UIMAD.WIDE.U32 UR18, UR41, UR15, URZ ;  /* 0x0000000f291272a5 */ /* 0x000fe2000f8e00ff */
[----:B------:R-:W-:Y:S02]  /*26e0*/  UMOV UR6, UR7 ;  /* 0x0000000700067c82 */ /* 0x000fe40008000000 */
[----:B------:R-:W-:Y:S01]  /*26f0*/  UMOV UR4, UR5 ;  /* 0x0000000500047c82 */ /* 0x000fe20008000000 */
[----:B----4-:R-:W-:Y:S02]  /*2700*/  USHF.R.U32.HI UR6, URZ, UR22, UR6 ;  /* 0x00000016ff067299 */ /* 0x010fe40008011606 */
[----:B---3--:R-:W-:Y:S02]  /*2710*/  UISETP.NE.AND UP2, UPT, UR20, 0x1, UPT ;  /* 0x000000011400788c */ /* 0x008fe4000bf45270 */
[----:B------:R-:W-:Y:S02]  /*2720*/  USHF.R.U32.HI UR4, URZ, UR13, UR4 ;  /* 0x0000000dff047299 */ /* 0x000fe40008011604 */
[----:B------:R-:W-:-:S02]  /*2730*/  USEL UR5, UR48, UR6, !UP0 ;  /* 0x0000000630057287 */ /* 0x000fc4000c000000 */
[----:B------:R-:W-:Y:S02]  /*2740*/  USEL UR6, UR49, UR4, !UP2 ;  /* 0x0000000431067287 */ /* 0x000fe4000d000000 */
[----:B-1----:R-:W-:Y:S01]  /*2750*/  UIMAD.WIDE.U32 UR10, UR5, UR8, URZ ;  /* 0x00000008050a72a5 */ /* 0x002fe2000f8e00ff */
[----:B------:R-:W-:Y:S01]  /*2760*/  UMOV UR4, UR19 ;  /* 0x0000001300047c82 */ /* 0x000fe20008000000 */
[----:B------:R-:W-:Y:S02]  /*2770*/  UIMAD.WIDE.U32 UR16, UR43, UR12, URZ ;  /* 0x0000000c2b1072a5 */ /* 0x000fe4000f8e00ff */
[----:B------:R-:W-:-:S03]  /*2780*/  UIMAD.WIDE.U32 UR18, UR6, UR8, URZ ;  /* 0x00000008061272a5 */ /* 0x000fc6000f8e00ff */
[----:B------:R-:W-:Y:S01]  /*2790*/  UMOV UR10, UR11 ;  /* 0x0000000b000a7c82 */ /* 0x000fe20008000000 */
[----:B------:R-:W-:Y:S02]  /*27a0*/  USHF.R.U32.HI UR4, URZ, UR22, UR4 ;  /* 0x00000016ff047299 */ /* 0x000fe40008011604 */
[----:B------:R-:W-:Y:S01]  /*27b0*/  @UP3 USHF.R.U32.HI UR5, URZ, UR9, UR10 ;  /* 0x00000009ff053299 */ /* 0x000fe2000801160a */
[----:B------:R-:W-:Y:S01]  /*27c0*/  UMOV UR16, UR17 ;  /* 0x0000001100107c82 */ /* 0x000fe20008000000 */
[----:B------:R-:W-:Y:S01]  /*27d0*/  UMOV UR18, UR19 ;  /* 0x0000001300127c82 */ /* 0x000fe20008000000 */
[----:B------:R-:W-:Y:S02]  /*27e0*/  USHF.R.U32.HI UR13, URZ, UR13, UR16 ;  /* 0x0000000dff0d7299 */ /* 0x000fe40008011610 */
[----:B------:R-:W-:Y:S02]  /*27f0*/  USEL UR4, UR41, UR4, !UP0 ;  /* 0x0000000429047287 */ /* 0x000fe4000c000000 */
[----:B------:R-:W-:-:S02]  /*2800*/  @UP3 USHF.R.U32.HI UR6, URZ, UR9, UR18 ;  /* 0x00000009ff063299 */ /* 0x000fc40008011612 */
[----:B------:R-:W-:Y:S02]  /*2810*/  UIMAD UR7, UR42, UR5, URZ ;  /* 0x000000052a0772a4 */ /* 0x000fe4000f8e02ff */
[----:B------:R-:W-:Y:S02]  /*2820*/  USEL UR5, UR43, UR13, !UP2 ;  /* 0x0000000d2b057287 */ /* 0x000fe4000d000000 */
[----:B------:R-:W-:Y:S02]  /*2830*/  UIMAD UR10, UR42, UR6, URZ ;  /* 0x000000062a0a72a4 */ /* 0x000fe4000f8e02ff */
[----:B------:R-:W-:Y:S02]  /*2840*/  UISETP.GE.AND UP0, UPT, UR4, UR7, UPT ;  /* 0x000000070400728c */ /* 0x000fe4000bf06270 */
[----:B------:R-:W-:Y:S02]  /*2850*/  UIMAD.WIDE.U32 UR12, UR4, UR8, URZ ;  /* 0x00000008040c72a5 */ /* 0x000fe4000f8e00ff */
[----:B------:R-:W-:-:S02]  /*2860*/  UISETP.GE.OR UP0, UPT, UR5, UR10, UP0 ;  /* 0x0000000a0500728c */ /* 0x000fc40008706670 */
        /* <DEDUP_REMOVED lines=19> */
.L_x_44:
[----:B------:R-:W2:Y:S02]  /*29a0*/  LDCU UR4, c[0x0][0xb30] ;  /* 0x00016600ff0477ac */ /* 0x000ea40008000800 */
[----:B--2---:R-:W-:-:S09]  /*29b0*/  UISETP.NE.AND UP0, UPT, UR4, 0x1, UPT ;  /* 0x000000010400788c */ /* 0x004fd2000bf05270 */
[----:B------:R-:W-:Y:S05]  /*29c0*/  BRA.U UP0, `(.L_x_45) ;  /* 0x0000000100447547 */ /* 0x000fea000b800000 */
[----:B------:R-:W2:Y:S01]  /*29d0*/  LDCU.128 UR8, c[0x0][0xb10] ;  /* 0x00016200ff0877ac */ /* 0x000ea20008000c00 */
[----:B------:R-:W4:Y:S01]  /*29e0*/  LDCU UR12, c[0x0][0xb0c] ;  /* 0x00016180ff0c77ac */ /* 0x000f220008000800 */
[----:B------:R-:W1:Y:S01]  /*29f0*/  LDCU UR13, c[0x0][0xb20] ;  /* 0x00016400ff0d77ac */ /* 0x000e620008000800 */
[----:B--2---:R-:W-:Y:S02]  /*2a00*/  UIMAD.WIDE.U32 UR6, UR43, UR8, URZ ;  /* 0x000000082b0672a5 */ /* 0x004fe4000f8e00ff */
[----:B------:R-:W-:Y:S02]  /*2a10*/  UIMAD.WIDE.U32 UR4, UR41, UR11, URZ ;  /* 0x0000000b290472a5 */ /* 0x000fe4000f8e00ff */
[----:B----4-:R-:W-:Y:S02]  /*2a20*/  UISETP.NE.AND UP2, UPT, UR12, 0x1, UPT ;  /* 0x000000010c00788c */ /* 0x010fe4000bf45270 */
[----:B------:R-:W-:Y:S01]  /*2a30*/  UISETP.NE.AND UP0, UPT, UR10, 0x1, UPT ;  /* 0x000000010a00788c */ /* 0x000fe2000bf05270 */
[----:B------:R-:W-:-:S02]  /*2a40*/  UMOV UR6, UR7 ;  /* 0x0000000700067c82 */ /* 0x000fc40008000000 */
[----:B------:R-:W-:Y:S01]  /*2a50*/  UMOV UR4, UR5 ;  /* 0x0000000500047c82 */ /* 0x000fe20008000000 */
[----:B------:R-:W-:Y:S02]  /*2a60*/  USHF.R.U32.HI UR9, URZ, UR9, UR6 ;  /* 0x00000009ff097299 */ /* 0x000fe40008011606 */
[----:B-1----:R-:W-:Y:S02]  /*2a70*/  USHF.R.U32.HI UR4, URZ, UR13, UR4 ;  /* 0x0000000dff047299 */ /* 0x002fe40008011604 */
[----:B------:R-:W-:Y:S02]  /*2a80*/  USEL UR5, UR43, UR9, !UP2 ;  /* 0x000000092b057287 */ /* 0x000fe4000d000000 */
[----:B------:R-:W-:-:S04]  /*2a90*/  USEL UR4, UR41, UR4, !UP0 ;  /* 0x0000000429047287 */ /* 0x000fc8000c000000 */
[----:B------:R-:W-:Y:S02]  /*2aa0*/  UIADD3 UR6, UPT, UPT, UR5, -UR4, URZ ;  /* 0x8000000405067290 */ /* 0x000fe4000fffe0ff */
[----:B------:R-:W-:Y:S02]  /*2ab0*/  UIADD3 UR4, UPT, UPT, -UR5, UR4, URZ ;  /* 0x0000000405047290 */ /* 0x000fe4000fffe1ff */
[----:B------:R-:W-:Y:S02]  /*2ac0*/  UIMAD UR41, UR6, UR10, UR41 ;  /* 0x0000000a062972a4 */ /* 0x000fe4000f8e0229 */
[----:B------:R-:W-:-:S12]  /*2ad0*/  UIMAD UR43, UR4, UR12, UR43 ;  /* 0x0000000c042b72a4 */ /* 0x000fd8000f8e022b */
.L_x_45:
[----:B------:R-:W-:Y:S01]  /*2ae0*/  VIADD R11, R11, 0x1 ;  /* 0x000000010b0b7836 */ /* 0x000fe20000000000 */
[----:B------:R-:W-:Y:S01]  /*2af0*/  R2UR UR4, R47 ;  /* 0x000000002f0472ca */ /* 0x000fe200000e0000 */
[----:B------:R-:W-:Y:S01]  /*2b00*/  UIADD3 UR16, UPT, UPT, UR43, UR63, URZ ;  /* 0x0000003f2b107290 */ /* 0x000fe2000fffe0ff */
[----:B------:R-:W-:Y:S02]  /*2b10*/  PLOP3.LUT P2, PT, PT, PT, PT, 0x80, 0x8 ;  /* 0x000000000008781c */ /* 0x000fe40003f4f070 */
[----:B------:R-:W-:-:S04]  /*2b20*/  ISETP.NE.AND P0, PT, R11, 0x2, PT ;  /* 0x000000020b00780c */ /* 0x000fc80003f05270 */
[----:B-1----:R-:W-:Y:S02]  /*2b30*/  SEL R0, RZ, 0x1, P0 ;  /* 0x00000001ff007807 */ /* 0x002fe40000000000 */
[----:B------:R-:W-:Y:S02]  /*2b40*/  SEL R11, R11, RZ, P0 ;  /* 0x000000ff0b0b7207 */ /* 0x000fe40000000000 */
[----:B------:R-:W-:Y:S01]  /*2b50*/  LOP3.LUT R10, R10, R0, RZ, 0x3c, !PT ;  /* 0x000000000a0a7212 */ /* 0x000fe200078e3cff */
[----:B------:R-:W-:Y:S01]  /*2b60*/  UIADD3 UR20, UPT, UPT, UR41, UR4, URZ ;  /* 0x0000000429147290 */ /* 0x000fe2000fffe0ff */
[----:B------:R-:W-:Y:S11]  /*2b70*/  BRA.U UP1, `(.L_x_46) ;  /* 0xffffffed01a47547 */ /* 0x000ff6000b83ffff */
[----:B------:R-:W-:Y:S01]  /*2b80*/  UIADD3 UR21, UPT, UPT, UR21, 0x20, URZ ;  /* 0x0000002015157890 */ /* 0x000fe2000fffe0ff */
[----:B------:R-:W-:-:S03]  /*2b90*/  SHF.L.U32 R2, R12, 0x1f, RZ ;  /* 0x0000001f0c027819 */ /* 0x000fc600000006ff */
[----:B------:R-:W-:-:S09]  /*2ba0*/  ULEA UR4, UR29, UR21, 0x3 ;  /* 0x000000151d047291 */ /* 0x000fd2000f8e18ff */
[----:B------:R-:W1:Y:S02]  /*2bb0*/  SYNCS.PHASECHK.TRANS64.TRYWAIT P0, [UR4], R2 ;  /* 0x00000002ff0075a7 */ /* 0x000e640008001104 */
[----:B-1----:R-:W-:Y:S05]  /*2bc0*/  @!P0 BRA `(.L_x_47) ;  /* 0x0000006000488947 */ /* 0x002fea0003800000 */
.L_x_147:
[----:B------:R-:W-:-:S04]  /*2bd0*/  UIADD3 UR4, UPT, UPT, UR29, 0x1, URZ ;  /* 0x000000011d047890 */ /* 0x000fc8000fffe0ff */
[----:B------:R-:W-:-:S04]  /*2be0*/  UISETP.NE.AND UP0, UPT, UR4, 0x4, UPT ;  /* 0x000000040400788c */ /* 0x000fc8000bf05270 */
[----:B------:R-:W-:Y:S02]  /*2bf0*/  USEL UR6, URZ, 0x1, UP0 ;  /* 0x00000001ff067887 */ /* 0x000fe40008000000 */
[----:B------:R-:W-:-:S04]  /*2c00*/  USEL UR4, UR4, URZ, UP0 ;  /* 0x000000ff04047287 */ /* 0x000fc80008000000 */
[----:B------:R-:W-:Y:S01]  /*2c10*/  ULEA UR5, UR4, UR21, 0x3 ;  /* 0x0000001504057291 */ /* 0x000fe2000f8e18ff */
[----:B-1----:R-:W-:-:S04]  /*2c20*/  LOP3.LUT R2, R12, UR6, RZ, 0x3c, !PT ;  /* 0x000000060c027c12 */ /* 0x002fc8000f8e3cff */
[----:B------:R-:W-:-:S04]  /*2c30*/  SHF.L.U32 R3, R2, 0x1f, RZ ;  /* 0x0000001f02037819 */ /* 0x000fc800000006ff */
[----:B------:R-:W1:Y:S02]  /*2c40*/  SYNCS.PHASECHK.TRANS64.TRYWAIT P0, [UR5], R3 ;  /* 0x00000003ff0075a7 */ /* 0x000e640008001105 */
[----:B-1----:R-:W-:Y:S05]  /*2c50*/  @!P0 BRA `(.L_x_48) ;  /* 0x00000060003c8947 */ /* 0x002fea0003800000 */
.L_x_149:
[----:B------:R-:W-:-:S04]  /*2c60*/  UIADD3 UR4, UPT, UPT, UR4, 0x1, URZ ;  /* 0x0000000104047890 */ /* 0x000fc8000fffe0ff */
[----:B------:R-:W-:-:S04]  /*2c70*/  UISETP.NE.AND UP0, UPT, UR4, 0x4, UPT ;  /* 0x000000040400788c */ /* 0x000fc8000bf05270 */
[----:B------:R-:W-:Y:S02]  /*2c80*/  USEL UR6, URZ, 0x1, UP0 ;  /* 0x00000001ff067887 */ /* 0x000fe40008000000 */
[----:B------:R-:W-:-:S04]  /*2c90*/  USEL UR4, UR4, URZ, UP0 ;  /* 0x000000ff04047287 */ /* 0x000fc80008000000 */
[----:B------:R-:W-:Y:S01]  /*2ca0*/  ULEA UR5, UR4, UR21, 0x3 ;  /* 0x0000001504057291 */ /* 0x000fe2000f8e18ff */
[----:B------:R-:W-:-:S04]  /*2cb0*/  LOP3.LUT R2, R2, UR6, RZ, 0x3c, !PT ;  /* 0x0000000602027c12 */ /* 0x000fc8000f8e3cff */
[----:B-1----:R-:W-:-:S04]  /*2cc0*/  SHF.L.U32 R3, R2, 0x1f, RZ ;  /* 0x0000001f02037819 */ /* 0x002fc800000006ff */
[----:B------:R-:W1:Y:S02]  /*2cd0*/  SYNCS.PHASECHK.TRANS64.TRYWAIT P0, [UR5], R3 ;  /* 0x00000003ff0075a7 */ /* 0x000e640008001105 */
[----:B-1----:R-:W-:Y:S05]  /*2ce0*/  @!P0 BRA `(.L_x_49) ;  /* 0x0000006000308947 */ /* 0x002fea0003800000 */
.L_x_151:
[----:B------:R-:W-:-:S04]  /*2cf0*/  UIADD3 UR4, UPT, UPT, UR4, 0x1, URZ ;  /* 0x0000000104047890 */ /* 0x000fc8000fffe0ff */
[----:B------:R-:W-:-:S04]  /*2d00*/  UISETP.NE.AND UP0, UPT, UR4, 0x4, UPT ;  /* 0x000000040400788c */ /* 0x000fc8000bf05270 */
[----:B------:R-:W-:Y:S02]  /*2d10*/  USEL UR5, URZ, 0x1, UP0 ;  /* 0x00000001ff057887 */ /* 0x000fe40008000000 */
[----:B------:R-:W-:-:S04]  /*2d20*/  USEL UR4, UR4, URZ, UP0 ;  /* 0x000000ff04047287 */ /* 0x000fc80008000000 */
[----:B------:R-:W-:Y:S01]  /*2d30*/  ULEA UR4, UR4, UR21, 0x3 ;  /* 0x0000001504047291 */ /* 0x000fe2000f8e18ff */
[----:B------:R-:W-:-:S04]  /*2d40*/  LOP3.LUT R2, R2, UR5, RZ, 0x3c, !PT ;  /* 0x0000000502027c12 */ /* 0x000fc8000f8e3cff */
[----:B------:R-:W-:Y:S01]  /*2d50*/  SHF.L.U32 R2, R2, 0x1f, RZ ;  /* 0x0000001f02027819 */ /* 0x000fe200000006ff */
[----:B-1----:R-:W-:-:S07]  /*2d60*/  IMAD.U32 R0, RZ, RZ, UR4 ;  /* 0x00000004ff007e24 */ /* 0x002fce000f8e00ff */
.L_x_50:
[----:B-1----:R1:W2:Y:S02]  /*2d70*/  SYNCS.PHASECHK.TRANS64.TRYWAIT P0, [R0+URZ], R2 ;  /* 0x00000002000075a7 */ /* 0x0022a400080011ff */
[----:B--2---:R-:W-:Y:S05]  /*2d80*/  @!P0 NANOSLEEP.SYNCS 0x989680 ;  /* 0x009896800000895d */ /* 0x004fea0003900000 */
[----:B------:R-:W2:Y:S02]  /*2d90*/  @!P0 SYNCS.PHASECHK.TRANS64 P0, [R0+URZ], R2 ;  /* 0x00000002000085a7 */ /* 0x000ea400080010ff */
[----:B--2---:R-:W-:Y:S05]  /*2da0*/  @P0 EXIT ;  /* 0x000000000000094d */ /* 0x004fea0003800000 */
[----:B------:R-:W-:Y:S05]  /*2db0*/  BRA `(.L_x_50) ;  /* 0xfffffffc00ec7947 */ /* 0x000fea000383ffff */
.L_x_22:
[----:B------:R-:W-:-:S04]  /*2dc0*/  UISETP.NE.AND UP0, UPT, UR52, URZ, UPT ;  /* 0x000000ff3400728c */ /* 0x000fc8000bf05270 */
[----:B------:R-:W-:-:S09]  /*2dd0*/  UISETP.NE.OR UP0, UPT, UR17, 0x1, UP0 ;  /* 0x000000011100788c */ /* 0x000fd20008705670 */
[----:B------:R-:W-:Y:S05]  /*2de0*/  BRA.U UP0, `(.L_x_51) ;  /* 0x0000000500487547 */ /* 0x000fea000b800000 */
[----:B------:R-:W-:Y:S01]  /*2df0*/  ISETP.GE.U32.AND P2, PT, R0, 0x8, PT ;  /* 0x000000080000780c */ /* 0x000fe20003f46070 */
[----:B------:R-:W-:Y:S01]  /*2e00*/  IMAD.MOV.U32 R12, RZ, RZ, 0x1 ;  /* 0x00000001ff0c7424 */ /* 0x000fe200078e00ff */
[----:B------:R-:W-:Y:S02]  /*2e10*/  CS2R R10, SRZ ;  /* 0x00000000000a7805 */ /* 0x000fe4000001ff00 */
[----:B------:R-:W-:Y:S01]  /*2e20*/  CS2R R8, SRZ ;  /* 0x0000000000087805 */ /* 0x000fe2000001ff00 */
[----:B------:R-:W-:Y:S01]  /*2e30*/  UMOV UR6, 0x400 ;  /* 0x0000040000067882 */ /* 0x000fe20000000000 */
[----:B------:R-:W-:Y:S01]  /*2e40*/  UMOV UR5, URZ ;  /* 0x000000ff00057c82 */ /* 0x000fe20008000000 */
[----:B------:R-:W-:-:S12]  /*2e50*/  ULEA UR6, UR52, UR6, 0x18 ;  /* 0x0000000634067291 */ /* 0x000fd8000f8ec0ff */
.L_x_55:
[----:B------:R-:W-:Y:S02]  /*2e60*/  LEA R2, R8, UR6, 0x3 ;  /* 0x0000000608027c11 */ /* 0x000fe4000f8e18ff */
[----:B------:R-:W-:-:S03]  /*2e70*/  SHF.L.U32 R4, R9, 0x1f, RZ ;  /* 0x0000001f09047819 */ /* 0x000fc600000006ff */
[----:B------:R-:W-:Y:S01]  /*2e80*/  VIADD R5, R2, 0x100 ;  /* 0x0000010002057836 */ /* 0x000fe20000000000 */
[----:B------:R-:W2:Y:S02]  /*2e90*/  SYNCS.PHASECHK.TRANS64.TRYWAIT P0, [R2+URZ+0xf0], R4 ;  /* 0x0000f004020075a7 */ /* 0x000ea400080011ff */
[----:B--2---:R-:W-:Y:S05]  /*2ea0*/  @!P0 BRA `(.L_x_52) ;  /* 0x0000005c00d88947 */ /* 0x004fea0003800000 */
.L_x_152:
[----:B------:R-:W-:Y:S01]  /*2eb0*/  ULEA UR4, UR5, UR6, 0x3 ;  /* 0x0000000605047291 */ /* 0x000fe2000f8e18ff */
[----:B--2---:R-:W-:Y:S01]  /*2ec0*/  PRMT R2, RZ, 0x654, R5 ;  /* 0x00000654ff027816 */ /* 0x004fe20000000005 */
[----:B------:R-:W-:Y:S01]  /*2ed0*/  @!P2 IMAD.MOV.U32 R4, RZ, RZ, 0x10 ;  /* 0x00000010ff04a424 */ /* 0x000fe200078e00ff */
[----:B------:R-:W-:Y:S01]  /*2ee0*/  SHF.L.U32 R5, R12, 0x1f, RZ ;  /* 0x0000001f0c057819 */ /* 0x000fe200000006ff */
[----:B------:R-:W-:Y:S01]  /*2ef0*/  UIADD3 UR7, UPT, UPT, UR4, 0x90, URZ ;  /* 0x0000009004077890 */ /* 0x000fe2000fffe0ff */
[----:B------:R2:W-:Y:S05]  /*2f00*/  SYNCS.ARRIVE.TRANS64.RED.A1T0 RZ, [R2+URZ], RZ ;  /* 0x000000ff02ff79a7 */ /* 0x0005ea00081004ff */
[----:B------:R-:W-:Y:S01]  /*2f10*/  IMAD.U32 R6, RZ, RZ, UR7 ;  /* 0x00000007ff067e24 */ /* 0x000fe2000f8e00ff */
[----:B------:R-:W3:Y:S04]  /*2f20*/  SYNCS.PHASECHK.TRANS64.TRYWAIT P0, [UR4+0xa0], R5 ;  /* 0x0000a005ff0075a7 */ /* 0x000ee80008001104 */
[----:B------:R-:W-:Y:S01]  /*2f30*/  PRMT R6, R0, 0x654, R6 ;  /* 0x0000065400067816 */ /* 0x000fe20000000006 */
[----:B--23--:R-:W-:Y:S06]  /*2f40*/  @!P0 BRA `(.L_x_53) ;  /* 0x0000005c00c48947 */ /* 0x00cfec0003800000 */
.L_x_154:
[----:B------:R-:W-:Y:S01]  /*2f50*/  ULEA UR8, UR5, UR6, 0x4 ;  /* 0x0000000605087291 */ /* 0x000fe2000f8e20ff */
[----:B------:R-:W-:Y:S01]  /*2f60*/  SEL R3, R6, R3, !P2 ;  /* 0x0000000306037207 */ /* 0x000fe20005000000 */
[----:B------:R-:W-:Y:S01]  /*2f70*/  UIADD3 UR9, UPT, UPT, UR4, 0x90, URZ ;  /* 0x0000009004097890 */ /* 0x000fe2000fffe0ff */
[----:B--2---:R-:W-:Y:S01]  /*2f80*/  LEA R2, R11, UR6, 0x3 ;  /* 0x000000060b027c11 */ /* 0x004fe2000f8e18ff */
[----:B------:R-:W-:Y:S01]  /*2f90*/  UIADD3 UR8, UPT, UPT, UR8, 0x120, URZ ;  /* 0x0000012008087890 */ /* 0x000fe2000fffe0ff */
[----:B------:R2:W-:Y:S01]  /*2fa0*/  @!P2 SYNCS.ARRIVE.TRANS64.RED RZ, [R3+URZ], R4 ;  /* 0x0000000403ffa9a7 */ /* 0x0005e200080004ff */
[----:B------:R-:W-:Y:S01]  /*2fb0*/  UIADD3 UR4, UPT, UPT, UR5, 0x1, URZ ;  /* 0x0000000105047890 */ /* 0x000fe2000fffe0ff */
[----:B------:R-:W-:-:S03]  /*2fc0*/  VIADD R8, R8, 0x1 ;  /* 0x0000000108087836 */ /* 0x000fc60000000000 */
[----:B------:R-:W-:Y:S02]  /*2fd0*/  UISETP.NE.AND UP0, UPT, UR4, 0x2, UPT ;  /* 0x000000020400788c */ /* 0x000fe4000bf05270 */
[----:B------:R-:W-:Y:S01]  /*2fe0*/  ISETP.NE.AND P0, PT, R8, 0x2, PT ;  /* 0x000000020800780c */ /* 0x000fe20003f05270 */
[----:B------:R-:W-:Y:S06]  /*2ff0*/  UGETNEXTWORKID.BROADCAST [UR8], [UR9] ;  /* 0x00000000080073ca */ /* 0x000fec0008000100 */
[----:B------:R-:W-:Y:S02]  /*3000*/  USEL UR7, URZ, 0x1, UP0 ;  /* 0x00000001ff077887 */ /* 0x000fe40008000000 */
[----:B------:R-:W-:-:S04]  /*3010*/  USEL UR5, UR4, URZ, UP0 ;  /* 0x000000ff04057287 */ /* 0x000fc80008000000 */
[----:B------:R-:W-:Y:S02]  /*3020*/  LOP3.LUT R12, R12, UR7, RZ, 0x3c, !PT ;  /* 0x000000070c0c7c12 */ /* 0x000fe4000f8e3cff */
[----:B--2---:R-:W-:-:S04]  /*3030*/  SHF.L.U32 R4, R10, 0x1f, RZ ;  /* 0x0000001f0a047819 */ /* 0x004fc800000006ff */
[----:B------:R-:W2:Y:S02]  /*3040*/  SYNCS.PHASECHK.TRANS64.TRYWAIT P1, [R2+URZ+0x90], R4 ;  /* 0x00009004020075a7 */ /* 0x000ea400080211ff */
[----:B--2---:R-:W-:Y:S05]  /*3050*/  @!P1 BRA `(.L_x_54) ;  /* 0x0000005c00989947 */ /* 0x004fea0003800000 */
.L_x_155:
[C---:B--2---:R-:W-:Y:S01]  /*3060*/  LEA R4, R11.reuse, UR6, 0x4 ;  /* 0x000000060b047c11 */ /* 0x044fe2000f8e20ff */
[----:B------:R-:W-:Y:S01]  /*3070*/  VIADD R2, R2, 0xa0 ;  /* 0x000000a002027836 */ /* 0x000fe20000000000 */
[----:B------:R-:W-:Y:S01]  /*3080*/  SEL R8, R8, RZ, P0 ;  /* 0x000000ff08087207 */ /* 0x000fe20000000000 */
[----:B------:R-:W-:-:S03]  /*3090*/  VIADD R11, R11, 0x1 ;  /* 0x000000010b0b7836 */ /* 0x000fc60000000000 */
[----:B------:R-:W2:Y:S01]  /*30a0*/  LDS.128 R4, [R4+0x120] ;  /* 0x0001200004047984 */ /* 0x000ea20000000c00 */
[----:B------:R-:W-:Y:S02]  /*30b0*/  PRMT R2, RZ, 0x654, R2 ;  /* 0x00000654ff027816 */ /* 0x000fe40000000002 */
[C---:B------:R-:W-:Y:S01]  /*30c0*/  ISETP.NE.AND P1, PT, R11.reuse, 0x2, PT ;  /* 0x000000020b00780c */ /* 0x040fe20003f25270 */
[----:B------:R-:W-:Y:S01]  /*30d0*/  @!PT LDS RZ, [RZ] ;  /* 0x00000000fffff984 */ /* 0x000fe20000000800 */
[----:B------:R-:W-:Y:S01]  /*30e0*/  @!PT LDS RZ, [RZ] ;  /* 0x00000000fffff984 */ /* 0x000fe20000000800 */
[----:B------:R-:W-:Y:S01]  /*30f0*/  @!PT LDS RZ, [RZ] ;  /* 0x00000000fffff984 */ /* 0x000fe20000000800 */
[----:B------:R-:W-:Y:S01]  /*3100*/  @!PT LDS RZ, [RZ] ;  /* 0x00000000fffff984 */ /* 0x000fe20000000800 */
[----:B------:R3:W-:Y:S06]  /*3110*/  MEMBAR.ALL.CTA ;  /* 0x0000000000007992 */ /* 0x0007ec0000008000 */
[----:B---3--:R-:W3:Y:S01]  /*3120*/  FENCE.VIEW.ASYNC.S ;  /* 0x00000000000073c6 */ /* 0x008ee20000000000 */
[----:B------:R-:W-:Y:S01]  /*3130*/  SEL R11, R11, RZ, P1 ;  /* 0x000000ff0b0b7207 */ /* 0x000fe20000800000 */
[----:B---3--:R3:W-:Y:S01]  /*3140*/  SYNCS.ARRIVE.TRANS64.RED.A1T0 RZ, [R2+URZ], RZ ;  /* 0x000000ff02ff79a7 */ /* 0x0087e200081004ff */
[----:B--2---:R-:W-:-:S02]  /*3150*/  LOP3.LUT P3, RZ, R6, 0x1, RZ, 0xc0, !PT ;  /* 0x0000000106ff7812 */ /* 0x004fc4000786c0ff */
[----:B------:R-:W-:-:S04]  /*3160*/  SEL R4, RZ, 0x1, P1 ;  /* 0x00000001ff047807 */ /* 0x000fc80000800000 */
[----:B------:R-:W-:Y:S02]  /*3170*/  LOP3.LUT R10, R10, R4, RZ, 0x3c, !PT ;  /* 0x000000040a0a7212 */ /* 0x000fe400078e3cff */
[----:B---3--:R-:W-:-:S04]  /*3180*/  SEL R2, RZ, 0x1, P0 ;  /* 0x00000001ff027807 */ /* 0x008fc80000000000 */
[----:B------:R-:W-:Y:S01]  /*3190*/  LOP3.LUT R9, R9, R2, RZ, 0x3c, !PT ;  /* 0x0000000209097212 */ /* 0x000fe200078e3cff */
[----:B------:R-:W-:Y:S06]  /*31a0*/  @P3 BRA `(.L_x_55) ;  /* 0xfffffffc002c3947 */ /* 0x000fec000383ffff */
[----:B------:R-:W-:Y:S01]  /*31b0*/  ULEA UR4, UR5, UR6, 0x3 ;  /* 0x0000000605047291 */ /* 0x000fe2000f8e18ff */
[----:B------:R-:W-:-:S08]  /*31c0*/  SHF.L.U32 R2, R12, 0x1f, RZ ;  /* 0x0000001f0c027819 */ /* 0x000fd000000006ff */
[----:B------:R-:W2:Y:S02]  /*31d0*/  SYNCS.PHASECHK.TRANS64 P0, [UR4+0xa0], R2 ;  /* 0x0000a002ff0075a7 */ /* 0x000ea40008001004 */
[----:B--2---:R-:W-:Y:S05]  /*31e0*/  @P0 BRA `(.L_x_56) ;  /* 0x0000000000080947 */ /* 0x004fea0003800000 */
[----:B------:R-:W2:Y:S02]  /*31f0*/  SYNCS.PHASECHK.TRANS64.TRYWAIT P0, [UR4+0xa0], R2 ;  /* 0x0000a002ff0075a7 */ /* 0x000ea40008001104 */
[----:B--2---:R-:W-:Y:S05]  /*3200*/  @!P0 BRA `(.L_x_57) ;  /* 0x0000005c00408947 */ /* 0x004fea0003800000 */
.L_x_56:
[----:B------:R-:W-:-:S04]  /*3210*/  UIADD3 UR7, UPT, UPT, UR5, 0x1, URZ ;  /* 0x0000000105077890 */ /* 0x000fc8000fffe0ff */
[----:B------:R-:W-:-:S04]  /*3220*/  UISETP.NE.AND UP0, UPT, UR7, 0x2, UPT ;  /* 0x000000020700788c */ /* 0x000fc8000bf05270 */
[----:B------:R-:W-:Y:S02]  /*3230*/  USEL UR8, URZ, 0x1, UP0 ;  /* 0x00000001ff087887 */ /* 0x000fe40008000000 */
[----:B------:R-:W-:-:S04]  /*3240*/  USEL UR7, UR7, URZ, UP0 ;  /* 0x000000ff07077287 */ /* 0x000fc80008000000 */
[----:B------:R-:W-:Y:S01]  /*3250*/  ULEA UR7, UR7, UR6, 0x3 ;  /* 0x0000000607077291 */ /* 0x000fe2000f8e18ff */
[----:B--2---:R-:W-:-:S04]  /*3260*/  LOP3.LUT R2, R12, UR8, RZ, 0x3c, !PT ;  /* 0x000000080c027c12 */ /* 0x004fc8000f8e3cff */
[----:B------:R-:W-:-:S04]  /*3270*/  SHF.L.U32 R0, R2, 0x1f, RZ ;  /* 0x0000001f02007819 */ /* 0x000fc800000006ff */
[----:B------:R-:W2:Y:S02]  /*3280*/  SYNCS.PHASECHK.TRANS64 P0, [UR7+0xa0], R0 ;  /* 0x0000a000ff0075a7 */ /* 0x000ea40008001007 */
[----:B-12---:R-:W-:Y:S05]  /*3290*/  @P0 EXIT ;  /* 0x000000000000094d */ /* 0x006fea0003800000 */
[----:B------:R-:W-:Y:S02]  /*32a0*/  SHF.L.U32 R2, R2, 0x1f, RZ ;  /* 0x0000001f02027819 */ /* 0x000fe400000006ff */
[----:B------:R-:W-:-:S07]  /*32b0*/  MOV R0, UR7 ;  /* 0x0000000700007c02 */ /* 0x000fce0008000f00 */
.L_x_58:
[----:B-1----:R1:W2:Y:S02]  /*32c0*/  SYNCS.PHASECHK.TRANS64.TRYWAIT P0, [R0+URZ+0xa0], R2 ;  /* 0x0000a002000075a7 */ /* 0x0022a400080011ff */
[----:B--2---:R-:W-:Y:S05]  /*32d0*/  @!P0 NANOSLEEP.SYNCS 0x989680 ;  /* 0x009896800000895d */ /* 0x004fea0003900000 */
[----:B------:R-:W2:Y:S02]  /*32e0*/  @!P0 SYNCS.PHASECHK.TRANS64 P0, [R0+URZ+0xa0], R2 ;  /* 0x0000a002000085a7 */ /* 0x000ea400080010ff */
[----:B--2---:R-:W-:Y:S05]  /*32f0*/  @P0 EXIT ;  /* 0x000000000000094d */ /* 0x004fea0003800000 */
[----:B------:R-:W-:Y:S05]  /*3300*/  BRA `(.L_x_58) ;  /* 0xfffffffc00ec7947 */ /* 0x000fea000383ffff */
.L_x_51:
[----:B------:R-:W-:Y:S05]  /*3310*/  BRA.U UP5, `(.L_x_59) ;  /* 0x0000001105447547 */ /* 0x000fea000b800000 */
[----:B------:R-:W-:Y:S01]  /*3320*/  UMOV UR4, 0x40 ;  /* 0x0000004000047882 */ /* 0x000fe20000000000 */
[----:B------:R-:W-:Y:S01]  /*3330*/  NOP ;  /* 0x0000000000007918 */ /* 0x000fe20000000000 */
[----:B------:R-:W-:Y:S01]  /*3340*/  ULEA UR5, UR52, UR4, 0x18 ;  /* 0x0000000434057291 */ /* 0x000fe2000f8ec0ff */
[----:B------:R-:W-:Y:S02]  /*3350*/  UMOV UR6, 0x400 ;  /* 0x0000040000067882 */ /* 0x000fe40000000000 */
[----:B------:R-:W-:-:S06]  /*3360*/  ULEA UR6, UR52, UR6, 0x18 ;  /* 0x0000000634067291 */ /* 0x000fcc000f8ec0ff */
[----:B------:R-:W2:Y:S02]  /*3370*/  LDS.U8 R0, [UR5+0x1c] ;  /* 0x00001c05ff007984 */ /* 0x000ea40008000000 */
[----:B--2---:R-:W-:-:S13]  /*3380*/  ISETP.NE.AND P0, PT, R0, RZ, PT ;  /* 0x000000ff0000720c */ /* 0x004fda0003f05270 */
[----:B------:R-:W-:Y:S05]  /*3390*/  @P0 BRA `(.L_x_60) ;  /* 0x0000000000580947 */ /* 0x000fea0003800000 */
[----:B------:R-:W-:-:S13]  /*33a0*/  ELECT P0, URZ, PT ;  /* 0x0000000000ff782f */ /* 0x000fda0003800000 */
[----:B------:R-:W-:Y:S05]  /*33b0*/  @!P0 BRA `(.L_x_61) ;  /* 0x0000000000608947 */ /* 0x000fea0003800000 */
[----:B------:R-:W-:Y:S01]  /*33c0*/  UMOV UR4, 0x10 ;  /* 0x0000001000047882 */ /* 0x000fe20000000000 */
[----:B------:R-:W-:Y:S01]  /*33d0*/  HFMA2 R0, -RZ, RZ, 0, 5.9604644775390625e-08 ;  /* 0x00000001ff007431 */ /* 0x000fe200000001ff */
[----:B------:R-:W-:-:S03]  /*33e0*/  MOV R3, 0xffff ;  /* 0x0000ffff00037802 */ /* 0x000fc60000000f00 */
[----:B------:R-:W-:Y:S04]  /*33f0*/  DEPBAR.LE SB2, 0x36 ;  /* 0x0000ad800000791a */ /* 0x000fe80000000000 */
[----:B------:R-:W2:Y:S02]  /*3400*/  UTCATOMSWS.FIND_AND_SET.ALIGN UP0, UR4, UR4 ;  /* 0x00000004000475e3 */ /* 0x000ea40008000800 */
[----:B--2---:R-:W-:Y:S01]  /*3410*/  MOV R4, UR4 ;  /* 0x0000000400047c02 */ /* 0x004fe20008000f00 */
[----:B------:R-:W-:Y:S06]  /*3420*/  BRA.U UP0, `(.L_x_62) ;  /* 0x0000000100187547 */ /* 0x000fec000b800000 */
.L_x_63:
[----:B------:R-:W-:Y:S05]  /*3430*/  NANOSLEEP 0x64 ;  /* 0x000000640000795d */ /* 0x000fea0003800000 */
[----:B------:R-:W-:-:S05]  /*3440*/  UMOV UR4, 0x10 ;  /* 0x0000001000047882 */ /* 0x000fca0000000000 */
[----:B------:R-:W-:Y:S04]  /*3450*/  DEPBAR.LE SB2, 0x36 ;  /* 0x0000ad800000791a */ /* 0x000fe80000000000 */
[----:B------:R-:W2:Y:S02]  /*3460*/  UTCATOMSWS.FIND_AND_SET.ALIGN UP0, UR4, UR4 ;  /* 0x00000004000475e3 */ /* 0x000ea40008000800 */
[----:B--2---:R-:W-:Y:S01]  /*3470*/  MOV R4, UR4 ;  /* 0x0000000400047c02 */ /* 0x004fe20008000f00 */
[----:B------:R-:W-:Y:S05]  /*3480*/  BRA.U !UP0, `(.L_x_63) ;  /* 0xfffffffd08e87547 */ /* 0x000fea000b83ffff */
.L_x_62:
[-C--:B------:R-:W-:Y:S02]  /*3490*/  SHF.L.U32 R3, R3, R4.reuse, RZ ;  /* 0x0000000403037219 */ /* 0x080fe400000006ff */
[----:B------:R-:W-:Y:S01]  /*34a0*/  SHF.L.U32 R0, R0, R4, RZ ;  /* 0x0000000400007219 */ /* 0x000fe200000006ff */
[----:B------:R-:W-:Y:S02]  /*34b0*/  IMAD.SHL.U32 R4, R4, 0x20, RZ ;  /* 0x0000002004047824 */ /* 0x000fe400078e00ff */
[----:B------:R2:W-:Y:S04]  /*34c0*/  ATOMS.OR RZ, [UR5+0x14], R3 ;  /* 0x00001403ffff798c */ /* 0x0005e8000b000005 */
[----:B------:R2:W-:Y:S04]  /*34d0*/  ATOMS.OR RZ, [UR5+0x18], R0 ;  /* 0x00001800ffff798c */ /* 0x0005e8000b000005 */
[----:B------:R2:W-:Y:S01]  /*34e0*/  STS [UR6+0x140], R4 ;  /* 0x00014004ff007988 */ /* 0x0005e20008000806 */
[----:B------:R-:W-:Y:S05]  /*34f0*/  BRA `(.L_x_61) ;  /* 0x0000000000107947 */ /* 0x000fea0003800000 */
.L_x_60:
[----:B------:R-:W-:Y:S02]  /*3500*/  MOV R0, 0xffffffff ;  /* 0xffffffff00007802 */ /* 0x000fe40000000f00 */
[----:B------:R-:W-:-:S03]  /*3510*/  MOV R4, 0x3540 ;  /* 0x0000354000047802 */ /* 0x000fc60000000f00 */
[----:B------:R2:W-:Y:S04]  /*3520*/  STS [UR6+0x140], R0 ;  /* 0x00014000ff007988 */ /* 0x0005e80008000806 */
[----:B-12--5:R-:W-:Y:S05]  /*3530*/  CALL.REL.NOINC `($__internal_1_$__cuda_sm10x_tcgen05_guardrail_trap_phase_invalid_during_alloc) ;  /* 0x00000060008c7944 */ /* 0x026fea0003c00000 */
.L_x_61:
[----:B------:R-:W-:Y:S05]  /*3540*/  WARPSYNC.ALL ;  /* 0x0000000000007948 */ /* 0x000fea0003800000 */
[----:B------:R-:W3:Y:S01]  /*3550*/  S2UR UR4, SR_CgaCtaId ;  /* 0x00000000000479c3 */ /* 0x000ee20000008800 */
[----:B------:R-:W-:Y:S01]  /*3560*/  UMOV UR41, 0x400 ;  /* 0x0000040000297882 */ /* 0x000fe20000000000 */
[----:B------:R-:W-:-:S06]  /*3570*/  NOP ;  /* 0x0000000000007918 */ /* 0x000fcc0000000000 */
[----:B------:R-:W-:Y:S06]  /*3580*/  BAR.ARV 0x6, 0xa0 ;  /* 0x0182800000007b1d */ /* 0x000fec0000002000 */
[----:B------:R-:W4:Y:S01]  /*3590*/  LDCU UR6, c[0x0][0x38c] ;  /* 0x00007180ff0677ac */ /* 0x000f220008000800 */
[----:B------:R-:W-:Y:S01]  /*35a0*/  LOP3.LUT R2, R2, 0xffff, RZ, 0xc0, !PT ;  /* 0x0000ffff02027812 */ /* 0x000fe200078ec0ff */
[----:B------:R-:W-:Y:S01]  /*35b0*/  IMAD.MOV.U32 R11, RZ, RZ, 0x1 ;  /* 0x00000001ff0b7424 */ /* 0x000fe200078e00ff */
[----:B------:R-:W-:Y:S01]  /*35c0*/  CS2R R8, SRZ ;  /* 0x0000000000087805 */ /* 0x000fe2000001ff00 */
[----:B------:R-:W1:Y:S01]  /*35d0*/  LDCU UR7, c[0x0][0x38c] ;  /* 0x00007180ff0777ac */ /* 0x000e620008000800 */
[----:B------:R-:W-:Y:S01]  /*35e0*/  R2UR UR42, R2 ;  /* 0x00000000022a72ca */ /* 0x000fe200000e0000 */
[----:B------:R-:W-:Y:S01]  /*35f0*/  IMAD.MOV.U32 R10, RZ, RZ, RZ ;  /* 0x000000ffff0a7224 */ /* 0x000fe200078e00ff */
[----:B------:R-:W-:Y:S01]  /*3600*/  UMOV UR45, URZ ;  /* 0x000000ff002d7c82 */ /* 0x000fe20008000000 */
[----:B------:R-:W-:Y:S01]  /*3610*/  UMOV UR39, URZ ;  /* 0x000000ff00277c82 */ /* 0x000fe20008000000 */
[----:B---3--:R-:W-:Y:S01]  /*3620*/  ULEA UR41, UR4, UR41, 0x18 ;  /* 0x0000002904297291 */ /* 0x008fe2000f8ec0ff */
[----:B------:R-:W-:Y:S01]  /*3630*/  UMOV UR62, 0x0 ;  /* 0x00000000003e7882 */ /* 0x000fe20000000000 */
[----:B------:R-:W-:-:S02]  /*3640*/  UMOV UR63, 0x4200490 ;  /* 0x04200490003f7882 */ /* 0x000fc40000000000 */
[----:B------:R-:W-:Y:S02]  /*3650*/  UIADD3 UR5, UPT, UPT, UR41, 0x4400, URZ ;  /* 0x0000440029057890 */ /* 0x000fe4000fffe0ff */
[----:B------:R-:W-:Y:S02]  /*3660*/  UIADD3 UR4, UPT, UPT, UR41, 0x14400, URZ ;  /* 0x0001440029047890 */ /* 0x000fe4000fffe0ff */
[----:B----4-:R-:W-:Y:S01]  /*3670*/  UIADD3 UR6, UPT, UPT, UR6, 0x7f, URZ ;  /* 0x0000007f06067890 */ /* 0x010fe2000fffe0ff */
[----:B--2---:R-:W2:Y:S01]  /*3680*/  LDS R0, [UR41+0x140] ;  /* 0x00014029ff007984 */ /* 0x004ea20008000800 */
[----:B------:R-:W-:Y:S02]  /*3690*/  USHF.R.U32.HI UR5, URZ, 0x4, UR5 ;  /* 0x00000004ff057899 */ /* 0x000fe40008011605 */
[----:B------:R-:W-:Y:S02]  /*36a0*/  USHF.R.S32.HI UR47, URZ, 0x1f, UR6 ;  /* 0x0000001fff2f7899 */ /* 0x000fe40008011406 */
[----:B------:R-:W-:-:S02]  /*36b0*/  USHF.R.U32.HI UR4, URZ, 0x4, UR4 ;  /* 0x00000004ff047899 */ /* 0x000fc40008011604 */
[----:B------:R-:W-:Y:S02]  /*36c0*/  ULEA.HI UR47, UR47, UR6, URZ, 0x7 ;  /* 0x000000062f2f7291 */ /* 0x000fe4000f8f38ff */
[----:B------:R-:W-:Y:S02]  /*36d0*/  ULOP3.LUT UR5, UR5, 0x3fff, URZ, 0xc0, !UPT ;  /* 0x00003fff05057892 */ /* 0x000fe4000f8ec0ff */
[----:B------:R-:W-:Y:S02]  /*36e0*/  USHF.R.S32.HI UR47, URZ, 0x7, UR47 ;  /* 0x00000007ff2f7899 */ /* 0x000fe4000801142f */
[----:B------:R-:W-:Y:S02]  /*36f0*/  ULOP3.LUT UR4, UR4, 0x3fff, URZ, 0xc0, !UPT ;  /* 0x00003fff04047892 */ /* 0x000fe4000f8ec0ff */
[----:B------:R-:W-:Y:S01]  /*3700*/  UISETP.LT.AND UP0, UPT, UR47, 0x1, UPT ;  /* 0x000000012f00788c */ /* 0x000fe2000bf01270 */
[----:B------:R-:W-:Y:S01]  /*3710*/  UMOV UR60, 0x0 ;  /* 0x00000000003c7882 */ /* 0x000fe20000000000 */
[----:B------:R-:W-:-:S02]  /*3720*/  UMOV UR61, 0x4200490 ;  /* 0x04200490003d7882 */ /* 0x000fc40000000000 */
[----:B------:R-:W-:Y:S01]  /*3730*/  USEL UR64, UR47, 0x1, !UP0 ;  /* 0x000000012f407887 */ /* 0x000fe2000c000000 */
[----:B------:R-:W-:Y:S01]  /*3740*/  UMOV UR58, 0x0 ;  /* 0x00000000003a7882 */ /* 0x000fe20000000000 */
[----:B------:R-:W-:Y:S01]  /*3750*/  UMOV UR59, 0x4200490 ;  /* 0x04200490003b7882 */ /* 0x000fe20000000000 */
[----:B------:R-:W-:Y:S01]  /*3760*/  UMOV UR56, 0x0 ;  /* 0x0000000000387882 */ /* 0x000fe20000000000 */
[----:B------:R-:W-:Y:S01]  /*3770*/  UMOV UR57, 0x4200490 ;  /* 0x0420049000397882 */ /* 0x000fe20000000000 */
[----:B------:R-:W-:Y:S01]  /*3780*/  UMOV UR54, 0x0 ;  /* 0x0000000000367882 */ /* 0x000fe20000000000 */
[----:B------:R-:W-:Y:S01]  /*3790*/  UMOV UR55, 0x4200490 ;  /* 0x0420049000377882 */ /* 0x000fe20000000000 */
[----:B------:R-:W-:Y:S01]  /*37a0*/  UMOV UR52, 0x0 ;  /* 0x0000000000347882 */ /* 0x000fe20000000000 */
[----:B------:R-:W-:Y:S01]  /*37b0*/  UMOV UR53, 0x4200490 ;  /* 0x0420049000357882 */ /* 0x000fe20000000000 */
[----:B------:R-:W-:Y:S02]  /*37c0*/  ULOP3.LUT UR43, UR5, 0x10000, URZ, 0xfc, !UPT ;  /* 0x00010000052b7892 */ /* 0x000fe4000f8efcff */
[----:B------:R-:W-:-:S02]  /*37d0*/  ULOP3.LUT UR44, UR4, 0x10000, URZ, 0xfc, !UPT ;  /* 0x00010000042c7892 */ /* 0x000fc4000f8efcff */
[----:B------:R-:W-:Y:S02]  /*37e0*/  UIADD3 UR64, UPT, UPT, -UR64, URZ, URZ ;  /* 0x000000ff40407290 */ /* 0x000fe4000fffe1ff */
[----:B-1----:R-:W-:Y:S01]  /*37f0*/  UISETP.GE.AND UP4, UPT, UR7, 0x1, UPT ;  /* 0x000000010700788c */ /* 0x002fe2000bf86270 */
[----:B------:R-:W-:Y:S01]  /*3800*/  UMOV UR50, 0x0 ;  /* 0x0000000000327882 */ /* 0x000fe20000000000 */
[----:B------:R-:W-:Y:S01]  /*3810*/  UMOV UR51, 0x4200490 ;  /* 0x0420049000337882 */ /* 0x000fe20000000000 */
[----:B------:R-:W-:Y:S01]  /*3820*/  UMOV UR48, 0x0 ;  /* 0x0000000000307882 */ /* 0x000fe20000000000 */
[----:B--2---:R-:W-:Y:S01]  /*3830*/  R2UR UR65, R0 ;  /* 0x00000000004172ca */ /* 0x004fe200000e0000 */
[----:B------:R-:W-:-:S14]  /*3840*/  UMOV UR49, 0x4200490 ;  /* 0x0420049000317882 */ /* 0x000fdc0000000000 */
.L_x_70:
[----:B------:R-:W-:Y:S02]  /*3850*/  LEA R0, R10, UR41, 0x3 ;  /* 0x000000290a007c11 */ /* 0x000fe4000f8e18ff */
[----:B------:R-:W-:Y:S02]  /*3860*/  SHF.L.U32 R2, R9, 0x1f, RZ ;  /* 0x0000001f09027819 */ /* 0x000fe400000006ff */
[----:B------:R-:W-:Y:S01]  /*3870*/  PLOP3.LUT P0, PT, PT, PT, UP4, 0x80, 0x8 ;  /* 0x000000000008781c */ /* 0x000fe20003f0f048 */
[----:B------:R-:W-:Y:S01]  /*3880*/  VIADD R3, R0, 0xa0 ;  /* 0x000000a000037836 */ /* 0x000fe20000000000 */
[----:B-1----:R-:W1:Y:S02]  /*3890*/  SYNCS.PHASECHK.TRANS64.TRYWAIT P1, [R0+URZ+0x90], R2 ;  /* 0x00009002000075a7 */ /* 0x002e6400080211ff */
[----:B-1-3--:R-:W-:Y:S09]  /*38a0*/  @!P1 BRA `(.L_x_64) ;  /* 0x0000005400b09947 */ /* 0x00aff20003800000 */
.L_x_157:
[----:B------:R-:W-:Y:S01]  /*38b0*/  LEA R4, R10, UR41, 0x4 ;  /* 0x000000290a047c11 */ /* 0x000fe2000f8e20ff */
[----:B------:R-:W-:Y:S01]  /*38c0*/  @UP4 ULEA UR4, UR39, UR41, 0x3 ;  /* 0x0000002927044291 */ /* 0x000fe2000f8e18ff */
[----:B------:R-:W-:Y:S01]  /*38d0*/  PLOP3.LUT P2, PT, PT, PT, PT, 0x80, 0x8 ;  /* 0x000000000008781c */ /* 0x000fe20003f4f070 */
[----:B------:R-:W-:Y:S01]  /*38e0*/  ULEA UR46, UR45, UR41, 0x3 ;  /* 0x000000292d2e7291 */ /* 0x000fe2000f8e18ff */
[----:B------:R-:W-:Y:S02]  /*38f0*/  PRMT R3, RZ, 0x654, R3 ;  /* 0x00000654ff037816 */ /* 0x000fe40000000003 */
[----:B------:R-:W2:Y:S01]  /*3900*/  LDS.128 R4, [R4+0x120] ;  /* 0x0001200004047984 */ /* 0x000ea20000000c00 */
[----:B-1----:R-:W-:Y:S02]  /*3910*/  @P0 SHF.L.U32 R2, R8, 0x1f, RZ ;  /* 0x0000001f08020819 */ /* 0x002fe400000006ff */
[----:B------:R-:W-:Y:S01]  /*3920*/  SHF.L.U32 R0, R11, 0x1f, RZ ;  /* 0x0000001f0b007819 */ /* 0x000fe200000006ff */
[----:B------:R-:W-:Y:S01]  /*3930*/  @!PT LDS RZ, [RZ] ;  /* 0x00000000fffff984 */ /* 0x000fe20000000800 */
[----:B------:R-:W-:Y:S01]  /*3940*/  @!PT LDS RZ, [RZ] ;  /* 0x00000000fffff984 */ /* 0x000fe20000000800 */
[----:B------:R-:W-:Y:S01]  /*3950*/  @!PT LDS RZ, [RZ] ;  /* 0x00000000fffff984 */ /* 0x000fe20000000800 */
[----:B------:R-:W-:Y:S01]  /*3960*/  @!PT LDS RZ, [RZ] ;  /* 0x00000000fffff984 */ /* 0x000fe20000000800 */
[----:B------:R1:W-:Y:S06]  /*3970*/  MEMBAR.ALL.CTA ;  /* 0x0000000000007992 */ /* 0x0003ec0000008000 */
[----:B-1----:R-:W1:Y:S02]  /*3980*/  FENCE.VIEW.ASYNC.S ;  /* 0x00000000000073c6 */ /* 0x002e640000000000 */
[----:B-1----:R1:W-:Y:S01]  /*3990*/  SYNCS.ARRIVE.TRANS64.RED.A1T0 RZ, [R3+URZ], RZ ;  /* 0x000000ff03ff79a7 */ /* 0x0023e200081004ff */
[----:B------:R1:W3:Y:S01]  /*39a0*/  @P0 SYNCS.PHASECHK.TRANS64.TRYWAIT P2, [UR4], R2 ;  /* 0x00000002ff0005a7 */ /* 0x0002e20008041104 */
[----:B------:R-:W-:Y:S01]  /*39b0*/  ULEA.HI UR4, UR45, UR45, URZ, 0x1 ;  /* 0x0000002d2d047291 */ /* 0x000fe2000f8f08ff */
[----:B--2---:R-:W-:-:S03]  /*39c0*/  LOP3.LUT P1, RZ, R6, 0x1, RZ, 0xc0, !PT ;  /* 0x0000000106ff7812 */ /* 0x004fc6000782c0ff */
[----:B------:R-:W-:Y:S02]  /*39d0*/  USHF.L.U32 UR5, UR4, 0x6, URZ ;  /* 0x0000000604057899 */ /* 0x000fe400080006ff */
[----:B------:R-:W-:Y:S02]  /*39e0*/  ULOP3.LUT UR36, UR4, 0xffe, URZ, 0xc0, !UPT ;  /* 0x00000ffe04247892 */ /* 0x000fe4000f8ec0ff */
[----:B------:R-:W-:Y:S02]  /*39f0*/  ULOP3.LUT UR4, UR5, 0xffffff80, URZ, 0xc0, !UPT ;  /* 0xffffff8005047892 */ /* 0x000fe4000f8ec0ff */
[----:B------:R-:W-:Y:S02]  /*3a00*/  UIADD3 UR36, UPT, UPT, -UR36, UR45, URZ ;  /* 0x0000002d24247290 */ /* 0x000fe4000fffe1ff */
[----:B------:R-:W-:Y:S01]  /*3a10*/  UIADD3 UR4, UPT, UPT, UR65, UR4, URZ ;  /* 0x0000000441047290 */ /* 0x000fe2000fffe0ff */
[----:B------:R-:W2:Y:S03]  /*3a20*/  SYNCS.PHASECHK.TRANS64.TRYWAIT P0, [UR46+0xd0], R0 ;  /* 0x0000d000ff0075a7 */ /* 0x000ea6000800112e */
[----:B------:R-:W-:Y:S01]  /*3a30*/  ULEA UR36, UR36, UR4, 0x14 ;  /* 0x0000000424247291 */ /* 0x000fe2000f8ea0ff */
[----:B-123--:R-:W-:Y:S11]  /*3a40*/  @!P0 BRA `(.L_x_65) ;  /* 0x00000054005c8947 */ /* 0x00eff60003800000 */
.L_x_159:
[----:B------:R-:W-:Y:S01]  /*3a50*/  IADD3 R10, PT, PT, R10, 0x1, RZ ;  /* 0x000000010a0a7810 */ /* 0x000fe20007ffe0ff */
[----:B------:R-:W-:Y:S06]  /*3a60*/  BRA.U !UP4, `(.L_x_66) ;  /* 0x000000050c107547 */ /* 0x000fec000b800000 */
[----:B------:R-:W-:Y:S01]  /*3a70*/  UPLOP3.LUT UP2, UPT, UPT, UPT, UPT, 0x40, 0x4 ;  /* 0x000000000004789c */ /* 0x000fe20003f4e870 */
[----:B------:R-:W-:Y:S01]  /*3a80*/  UMOV UR38, UR64 ;  /* 0x0000004000267c82 */ /* 0x000fe20008000000 */
[----:B------:R-:W-:Y:S01]  /*3a90*/  UMOV UR37, UR47 ;  /* 0x0000002f00257c82 */ /* 0x000fe20008000000 */
[----:B------:R-:W-:-:S08]  /*3aa0*/  UMOV UR5, UR39 ;  /* 0x0000002700057c82 */ /* 0x000fd00008000000 */
.L_x_69:
[----:B------:R-:W-:Y:S02]  /*3ab0*/  UIADD3 UR38, UPT, UPT, UR38, 0x1, URZ ;  /* 0x0000000126267890 */ /* 0x000fe4000fffe0ff */
[----:B------:R-:W-:Y:S02]  /*3ac0*/  ULEA UR7, UR5, UR41, 0x3 ;  /* 0x0000002905077291 */ /* 0x000fe4000f8e18ff */
[----:B------:R-:W-:Y:S01]  /*3ad0*/  UISETP.NE.AND UP3, UPT, UR38, URZ, UPT ;  /* 0x000000ff2600728c */ /* 0x000fe2000bf65270 */
[----:B--23--:R-:W-:Y:S10]  /*3ae0*/  @P2 BRA `(.L_x_67) ;  /* 0x00000000000c2947 */ /* 0x00cff40003800000 */
[----:B-1----:R-:W-:Y:S04]  /*3af0*/  SHF.L.U32 R2, R8, 0x1f, RZ ;  /* 0x0000001f08027819 */ /* 0x002fe800000006ff */
[----:B------:R-:W1:Y:S02]  /*3b00*/  SYNCS.PHASECHK.TRANS64.TRYWAIT P0, [UR7], R2 ;  /* 0x00000002ff0075a7 */ /* 0x000e640008001107 */
[----:B-1----:R-:W-:Y:S05]  /*3b10*/  @!P0 BRA `(.L_x_68) ;  /* 0x0000005400408947 */ /* 0x002fea0003800000 */
.L_x_67:
[----:B------:R-:W-:Y:S01]  /*3b20*/  UISETP.NE.AND UP0, UPT, UR37, 0x1, UPT ;  /* 0x000000012500788c */ /* 0x000fe2000bf05270 */
[----:B------:R-:W-:Y:S01]  /*3b30*/  PLOP3.LUT P2, PT, PT, PT, PT, 0x80, 0x8 ;  /* 0x000000000008781c */ /* 0x000fe20003f4f070 */
[----:B------:R-:W-:Y:S02]  /*3b40*/  UIADD3 UR4, UPT, UPT, UR5, 0x1, URZ ;  /* 0x0000000105047890 */ /* 0x000fe4000fffe0ff */
[----:B------:R-:W-:Y:S02]  /*3b50*/  UIADD3 UR40, UPT, UPT, UR7, 0x20, URZ ;  /* 0x0000002007287890 */ /* 0x000fe4000fffe0ff */
[----:B------:R-:W-:Y:S01]  /*3b60*/  UISETP.NE.AND UP1, UPT, UR4, 0x4, UPT ;  /* 0x000000040400788c */ /* 0x000fe2000bf25270 */
[----:B------:R-:W-:Y:S01]  /*3b70*/  PLOP3.LUT P0, PT, PT, PT, UP0, 0x80, 0x8 ;  /* 0x000000000008781c */ /* 0x000fe20003f0f008 */
[----:B------:R-:W-:Y:S02]  /*3b80*/  UIADD3 UR37, UPT, UPT, UR37, -0x1, URZ ;  /* 0xffffffff25257890 */ /* 0x000fe4000fffe0ff */
[----:B------:R-:W-:Y:S02]  /*3b90*/  USEL UR6, URZ, 0x1, UP1 ;  /* 0x00000001ff067887 */ /* 0x000fe40008800000 */
[----:B------:R-:W-:Y:S01]  /*3ba0*/  USEL UR39, UR4, URZ, UP1 ;  /* 0x000000ff04277287 */ /* 0x000fe20008800000 */
[----:B------:R-:W-:Y:S01]  /*3bb0*/  UMOV UR7, 0x40004040 ;  /* 0x4000404000077882 */ /* 0x000fe20000000000 */
[----:B------:R-:W-:Y:S02]  /*3bc0*/  UMOV UR35, 0x40004040 ;  /* 0x4000404000237882 */ /* 0x000fe40000000000 */
[----:B------:R-:W-:Y:S01]  /*3bd0*/  @UP0 ULEA UR4, UR39, UR41, 0x3 ;  /* 0x0000002927040291 */ /* 0x000fe2000f8e18ff */
[----:B------:R-:W-:Y:S01]  /*3be0*/  LOP3.LUT R8, R8, UR6, RZ, 0x3c, !PT ;  /* 0x0000000608087c12 */ /* 0x000fe2000f8e3cff */
[----:B------:R-:W-:Y:S01]  /*3bf0*/  ULEA UR6, UR5, UR44, 0xb ;  /* 0x0000002c05067291 */ /* 0x000fe2000f8e58ff */
[----:B------:R-:W-:Y:S02]  /*3c00*/  UMOV UR33, 0x40004040 ;  /* 0x4000404000217882 */ /* 0x000fe40000000000 */
[----:B-1----:R-:W-:Y:S01]  /*3c10*/  @P0 SHF.L.U32 R0, R8, 0x1f, RZ ;  /* 0x0000001f08000819 */ /* 0x002fe200000006ff */
[----:B------:R-:W-:Y:S02]  /*3c20*/  UIADD3 UR34, UPT, UPT, UR6, 0x2, URZ ;  /* 0x0000000206227890 */ /* 0x000fe4000fffe0ff */
[----:B------:R-:W-:Y:S01]  /*3c30*/  UIADD3 UR30, UPT, UPT, UR6, 0x4, URZ ;  /* 0x00000004061e7890 */ /* 0x000fe2000fffe0ff */
[----:B------:R2:W3:Y:S01]  /*3c40*/  @P0 SYNCS.PHASECHK.TRANS64.TRYWAIT P2, [UR4], R0 ;  /* 0x00000000ff0005a7 */ /* 0x0004e20008041104 */
[----:B------:R-:W-:Y:S02]  /*3c50*/  ULEA UR4, UR5, UR43, 0xa ;  /* 0x0000002b05047291 */ /* 0x000fe4000f8e50ff */
[----:B------:R-:W-:Y:S02]  /*3c60*/  UIADD3 UR26, UPT, UPT, UR6, 0x6, URZ ;  /* 0x00000006061a7890 */ /* 0x000fe4000fffe0ff */
        /* <DEDUP_REMOVED lines=10> */
[----:B------:R-:W-:Y:S01]  /*3d10*/  UIADD3 UR8, UPT, UPT, UR4, 0x206, URZ ;  /* 0x0000020604087890 */ /* 0x000fe2000fffe0ff */
[----:B------:R-:W-:Y:S01]  /*3d20*/  UMOV UR5, 0x40004040 ;  /* 0x4000404000057882 */ /* 0x000fe20000000000 */
[----:B------:R-:W-:Y:S01]  /*3d30*/  UMOV UR31, 0x40004040 ;  /* 0x40004040001f7882 */ /* 0x000fe20000000000 */
[----:B------:R1:W-:Y:S01]  /*3d40*/  UTCHMMA gdesc[UR4], gdesc[UR6], tmem[UR36], tmem[UR62], idesc[UR63], UP2 ;  /* 0x00ff3e06040075ea */ /* 0x0003e20009000024 */
[----:B------:R-:W-:Y:S01]  /*3d50*/  UPLOP3.LUT UP2, UPT, UPT, UPT, UPT, 0x80, 0x8 ;  /* 0x000000000008789c */ /* 0x000fe20003f4f070 */
[----:B------:R2:W-:Y:S01]  /*3d60*/  UTCHMMA gdesc[UR32], gdesc[UR34], tmem[UR36], tmem[UR60], idesc[UR61], UPT ;  /* 0x00ff3c22200075ea */ /* 0x0005e2000b800024 */
[----:B------:R-:W-:Y:S01]  /*3d70*/  UMOV UR29, 0x40004040 ;  /* 0x40004040001d7882 */ /* 0x000fe20000000000 */
[----:B------:R-:W-:Y:S01]  /*3d80*/  UMOV UR27, 0x40004040 ;  /* 0x40004040001b7882 */ /* 0x000fe20000000000 */
        /* <DEDUP_REMOVED lines=12> */
[----:B------:R-:W-:Y:S01]  /*3e50*/  UMOV UR9, 0x40004040 ;  /* 0x4000404000097882 */ /* 0x000fe20000000000 */
[----:B------:R2:W-:Y:S01]  /*3e60*/  UTCHMMA gdesc[UR12], gdesc[UR14], tmem[UR36], tmem[UR50], idesc[UR51], UPT ;  /* 0x00ff320e0c0075ea */ /* 0x0005e2000b800024 */
[----:B------:R2:W-:Y:S01]  /*3e70*/  UTCHMMA gdesc[UR8], gdesc[UR10], tmem[UR36], tmem[UR48], idesc[UR49], UPT ;  /* 0x00ff300a080075ea */ /* 0x0005e2000b800024 */
[----:B------:R2:W-:Y:S01]  /*3e80*/  UTCBAR.MULTICAST [UR40], URZ, UR42 ;  /* 0x000000ff280073e9 */ /* 0x0005e2000800082a */
[----:B-1----:R-:W-:Y:S01]  /*3e90*/  UMOV UR5, UR39 ;  /* 0x0000002700057c82 */ /* 0x002fe20008000000 */
[----:B------:R-:W-:Y:S05]  /*3ea0*/  BRA.U UP3, `(.L_x_69) ;  /* 0xfffffffd03007547 */ /* 0x000fea000b83ffff */
.L_x_66:
[----:B------:R-:W-:Y:S01]  /*3eb0*/  UIADD3 UR4, UPT, UPT, UR45, 0x1, URZ ;  /* 0x000000012d047890 */ /* 0x000fe2000fffe0ff */
[C---:B------:R-:W-:Y:S01]  /*3ec0*/  ISETP.NE.AND P0, PT, R10.reuse, 0x2, PT ;  /* 0x000000020a00780c */ /* 0x040fe20003f05270 */
[----:B------:R-:W-:Y:S02]  /*3ed0*/  UIADD3 UR5, UPT, UPT, UR46, 0xb0, URZ ;  /* 0x000000b02e057890 */ /* 0x000fe4000fffe0ff */
[----:B------:R-:W-:Y:S01]  /*3ee0*/  UISETP.NE.AND UP0, UPT, UR4, 0x4, UPT ;  /* 0x000000040400788c */ /* 0x000fe2000bf05270 */
[----:B-12---:R-:W-:Y:S02]  /*3ef0*/  SEL R0, RZ, 0x1, P0 ;  /* 0x00000001ff007807 */ /* 0x006fe40000000000 */
[----:B------:R-:W-:Y:S01]  /*3f00*/  SEL R10, R10, RZ, P0 ;  /* 0x000000ff0a0a7207 */ /* 0x000fe20000000000 */
[----:B------:R-:W-:Y:S01]  /*3f10*/  USEL UR6, URZ, 0x1, UP0 ;  /* 0x00000001ff067887 */ /* 0x000fe20008000000 */
[----:B------:R-:W-:Y:S01]  /*3f20*/  LOP3.LUT R9, R9, R0, RZ, 0x3c, !PT ;  /* 0x0000000009097212 */ /* 0x000fe200078e3cff */
[----:B------:R-:W-:Y:S01]  /*3f30*/  USEL UR45, UR4, URZ, UP0 ;  /* 0x000000ff042d7287 */ /* 0x000fe20008000000 */
[----:B------:R1:W-:Y:S03]  /*3f40*/  UTCBAR [UR5], URZ ;  /* 0x000000ff050073e9 */ /* 0x0003e600080000ff */
[----:B------:R-:W-:Y:S01]  /*3f50*/  LOP3.LUT R11, R11, UR6, RZ, 0x3c, !PT ;  /* 0x000000060b0b7c12 */ /* 0x000fe2000f8e3cff */
[----:B------:R-:W-:Y:S07]  /*3f60*/  @P1 BRA `(.L_x_70) ;  /* 0xfffffff800381947 */ /* 0x000fee000383ffff */
[----:B------:R-:W2:Y:S01]  /*3f70*/  S2UR UR8, SR_CgaCtaId ;  /* 0x00000000000879c3 */ /* 0x000ea20000008800 */
[----:B------:R-:W-:Y:S01]  /*3f80*/  ELECT P0, URZ, PT ;  /* 0x0000000000ff782f */ /* 0x000fe20003800000 */
[----:B------:R-:W-:Y:S01]  /*3f90*/  IMAD.MOV.U32 R0, RZ, RZ, 0x1 ;  /* 0x00000001ff007424 */ /* 0x000fe200078e00ff */
[----:B------:R-:W-:Y:S01]  /*3fa0*/  UIADD3 UR41, UPT, UPT, UR41, 0xd0, URZ ;  /* 0x000000d029297890 */ /* 0x000fe2000fffe0ff */
[----:B------:R-:W-:Y:S01]  /*3fb0*/  SHF.L.U32 R2, R11, 0x1f, RZ ;  /* 0x0000001f0b027819 */ /* 0x000fe200000006ff */
[----:B------:R-:W-:-:S03]  /*3fc0*/  UMOV UR4, 0x40 ;  /* 0x0000004000047882 */ /* 0x000fc60000000000 */
[----:B------:R-:W-:Y:S01]  /*3fd0*/  UVIRTCOUNT.DEALLOC.SMPOOL 0x80 ;  /* 0x000000800000784c */ /* 0x000fe20000000000 */
[----:B--2---:R-:W-:Y:S02]  /*3fe0*/  ULEA UR8, UR8, UR4, 0x18 ;  /* 0x0000000408087291 */ /* 0x004fe4000f8ec0ff */
[----:B------:R-:W-:-:S07]  /*3ff0*/  ULEA UR4, UR45, UR41, 0x3 ;  /* 0x000000292d047291 */ /* 0x000fce000f8e18ff */
[----:B------:R2:W-:Y:S02]  /*4000*/  @P0 STS.U8 [UR8+0x1c], R0 ;  /* 0x00001c00ff000988 */ /* 0x0005e40008000008 */
[----:B------:R-:W4:Y:S02]  /*4010*/  SYNCS.PHASECHK.TRANS64.TRYWAIT P0, [UR4], R2 ;  /* 0x00000002ff0075a7 */ /* 0x000f240008001104 */
[----:B--2-4-:R-:W-:Y:S05]  /*4020*/  @!P0 BRA `(.L_x_71) ;  /* 0x0000005000148947 */ /* 0x014fea0003800000 */
.L_x_162:
[----:B------:R-:W-:-:S04]  /*4030*/  UIADD3 UR4, UPT, UPT, UR45, 0x1, URZ ;  /* 0x000000012d047890 */ /* 0x000fc8000fffe0ff */
[----:B------:R-:W-:-:S04]  /*4040*/  UISETP.NE.AND UP0, UPT, UR4, 0x4, UPT ;  /* 0x000000040400788c */ /* 0x000fc8000bf05270 */
[----:B------:R-:W-:Y:S02]  /*4050*/  USEL UR6, URZ, 0x1, UP0 ;  /* 0x00000001ff067887 */ /* 0x000fe40008000000 */
[----:B------:R-:W-:-:S04]  /*4060*/  USEL UR4, UR4, URZ, UP0 ;  /* 0x000000ff04047287 */ /* 0x000fc80008000000 */
[----:B-1----:R-:W-:Y:S01]  /*4070*/  ULEA UR5, UR4, UR41, 0x3 ;  /* 0x0000002904057291 */ /* 0x002fe2000f8e18ff */
[----:B--2---:R-:W-:-:S04]  /*4080*/  LOP3.LUT R2, R11, UR6, RZ, 0x3c, !PT ;  /* 0x000000060b027c12 */ /* 0x004fc8000f8e3cff */
[----:B------:R-:W-:-:S04]  /*4090*/  SHF.L.U32 R3, R2, 0x1f, RZ ;  /* 0x0000001f02037819 */ /* 0x000fc800000006ff */
[----:B------:R-:W1:Y:S02]  /*40a0*/  SYNCS.PHASECHK.TRANS64.TRYWAIT P0, [UR5], R3 ;  /* 0x00000003ff0075a7 */ /* 0x000e640008001105 */
[----:B-1----:R-:W-:Y:S05]  /*40b0*/  @!P0 BRA `(.L_x_72) ;  /* 0x0000005000088947 */ /* 0x002fea0003800000 */
.L_x_164:
        /* <DEDUP_REMOVED lines=9> */
.L_x_166:
[----:B------:R-:W-:-:S04]  /*4150*/  UIADD3 UR4, UPT, UPT, UR4, 0x1, URZ ;  /* 0x0000000104047890 */ /* 0x000fc8000fffe0ff */
[----:B------:R-:W-:-:S04]  /*4160*/  UISETP.NE.AND UP0, UPT, UR4, 0x4, UPT ;  /* 0x000000040400788c */ /* 0x000fc8000bf05270 */
[----:B------:R-:W-:Y:S02]  /*4170*/  USEL UR5, URZ, 0x1, UP0 ;  /* 0x00000001ff057887 */ /* 0x000fe40008000000 */
[----:B------:R-:W-:-:S04]  /*4180*/  USEL UR4, UR4, URZ, UP0 ;  /* 0x000000ff04047287 */ /* 0x000fc80008000000 */
[----:B------:R-:W-:Y:S01]  /*4190*/  ULEA UR4, UR4, UR41, 0x3 ;  /* 0x0000002904047291 */ /* 0x000fe2000f8e18ff */
[----:B------:R-:W-:-:S04]  /*41a0*/  LOP3.LUT R2, R2, UR5, RZ, 0x3c, !PT ;  /* 0x0000000502027c12 */ /* 0x000fc8000f8e3cff */
[----:B------:R-:W-:-:S04]  /*41b0*/  SHF.L.U32 R2, R2, 0x1f, RZ ;  /* 0x0000001f02027819 */ /* 0x000fc800000006ff */
[----:B------:R-:W2:Y:S02]  /*41c0*/  SYNCS.PHASECHK.TRANS64.TRYWAIT P0, [UR4], R2 ;  /* 0x00000002ff0075a7 */ /* 0x000ea40008001104 */
[----:B--2---:R-:W-:Y:S05]  /*41d0*/  @!P0 BRA `(.L_x_74) ;  /* 0x0000004c00f08947 */ /* 0x004fea0003800000 */
.L_x_168:
[----:B------:R-:W-:Y:S01]  /*41e0*/  NOP ;  /* 0x0000000000007918 */ /* 0x000fe20000000000 */
[----:B-1----:R-:W1:Y:S01]  /*41f0*/  LDS R0, [UR8+0x14] ;  /* 0x00001408ff007984 */ /* 0x002e620008000800 */
[----:B------:R-:W-:Y:S01]  /*4200*/  ULOP3.LUT UR4, UR65, 0xffff, URZ, 0xc0, !UPT ;  /* 0x0000ffff41047892 */ /* 0x000fe2000f8ec0ff */
[----:B------:R-:W-:Y:S01]  /*4210*/  UMOV UR5, 0xffff ;  /* 0x0000ffff00057882 */ /* 0x000fe20000000000 */
[----:B------:R-:W-:Y:S02]  /*4220*/  UMOV UR6, 0x1 ;  /* 0x0000000100067882 */ /* 0x000fe40000000000 */
[----:B------:R-:W-:-:S04]  /*4230*/  USHF.R.U32.HI UR4, URZ, 0x5, UR4 ;  /* 0x00000005ff047899 */ /* 0x000fc80008011604 */
[----:B------:R-:W-:Y:S02]  /*4240*/  USHF.L.U32 UR5, UR5, UR4, URZ ;  /* 0x0000000405057299 */ /* 0x000fe400080006ff */
[----:B------:R-:W-:-:S04]  /*4250*/  USHF.L.U32 UR4, UR6, UR4, URZ ;  /* 0x0000000406047299 */ /* 0x000fc800080006ff */
[----:B-1----:R-:W-:-:S04]  /*4260*/  LOP3.LUT R0, R0, UR5, RZ, 0xc0, !PT ;  /* 0x0000000500007c12 */ /* 0x002fc8000f8ec0ff */
[----:B------:R-:W-:-:S13]  /*4270*/  ISETP.NE.AND P0, PT, R0, UR5, PT ;  /* 0x0000000500007c0c */ /* 0x000fda000bf05270 */
[----:B------:R-:W-:Y:S05]  /*4280*/  @P0 BRA `(.L_x_75) ;  /* 0x0000000000580947 */ /* 0x000fea0003800000 */
[----:B------:R-:W1:Y:S02]  /*4290*/  LDS R0, [UR8+0x18] ;  /* 0x00001808ff007984 */ /* 0x000e640008000800 */
[----:B-1----:R-:W-:-:S04]  /*42a0*/  LOP3.LUT R0, R0, UR4, RZ, 0xc0, !PT ;  /* 0x0000000400007c12 */ /* 0x002fc8000f8ec0ff */
[----:B------:R-:W-:-:S13]  /*42b0*/  ISETP.NE.AND P0, PT, R0, UR4, PT ;  /* 0x0000000400007c0c */ /* 0x000fda000bf05270 */
[----:B------:R-:W-:Y:S05]  /*42c0*/  @P0 BRA `(.L_x_76) ;  /* 0x00000000003c0947 */ /* 0x000fea0003800000 */
[----:B------:R-:W1:Y:S01]  /*42d0*/  S2R R2, SR_LANEID ;  /* 0x0000000000027919 */ /* 0x000e620000000000 */
[----:B------:R-:W-:-:S06]  /*42e0*/  ULOP3.LUT UR5, URZ, UR5, URZ, 0x33, !UPT ;  /* 0x00000005ff057292 */ /* 0x000fcc000f8e33ff */
[----:B------:R-:W-:-:S04]  /*42f0*/  IMAD.U32 R0, RZ, RZ, UR5 ;  /* 0x00000005ff007e24 */ /* 0x000fc8000f8e00ff */
[----:B------:R2:W4:Y:S02]  /*4300*/  REDUX UR7, R0 ;  /* 0x00000000000773c4 */ /* 0x0005240000000000 */
[----:B------:R1:W-:Y:S01]  /*4310*/  UTCATOMSWS.AND URZ, UR5 ;  /* 0x0000000500ff79e3 */ /* 0x0003e20008000000 */
[----:B--2---:R-:W-:Y:S01]  /*4320*/  LOP3.LUT R0, RZ, UR4, RZ, 0x33, !PT ;  /* 0x00000004ff007c12 */ /* 0x004fe2000f8e33ff */
[----:B------:R-:W-:Y:S02]  /*4330*/  VOTEU.ANY UR4, UPT, PT ;  /* 0x0000000000047886 */ /* 0x000fe400038e0100 */
[----:B------:R-:W-:Y:S02]  /*4340*/  UFLO.U32 UR4, UR4 ;  /* 0x00000004000472bd */ /* 0x000fe400080e0000 */
[----:B------:R-:W2:Y:S04]  /*4350*/  REDUX UR6, R0 ;  /* 0x00000000000673c4 */ /* 0x000ea80000000000 */
[----:B-1----:R-:W-:-:S02]  /*4360*/  ISETP.EQ.U32.AND P0, PT, R2, UR4, PT ;  /* 0x0000000402007c0c */ /* 0x002fc4000bf02070 */
[----:B----4-:R-:W-:-:S11]  /*4370*/  MOV R2, UR7 ;  /* 0x0000000700027c02 */ /* 0x010fd60008000f00 */
[----:B------:R1:W-:Y:S01]  /*4380*/  @P0 ATOMS.AND RZ, [UR8+0x14], R2 ;  /* 0x00001402ffff098c */ /* 0x0003e2000a800008 */
[----:B--2---:R-:W-:-:S05]  /*4390*/  IMAD.U32 R0, RZ, RZ, UR6 ;  /* 0x00000006ff007e24 */ /* 0x004fca000f8e00ff */
[----:B------:R1:W-:Y:S01]  /*43a0*/  @P0 ATOMS.AND RZ, [UR8+0x18], R0 ;  /* 0x00001800ffff098c */ /* 0x0003e2000a800008 */
[----:B------:R-:W-:Y:S05]  /*43b0*/  BRA `(.L_x_77) ;  /* 0x0000000000147947 */ /* 0x000fea0003800000 */
.L_x_76:
[----:B------:R-:W-:Y:S02]  /*43c0*/  MOV R2, 0x43e0 ;  /* 0x000043e000027802 */ /* 0x000fe40000000f00 */
[----:B---3-5:R-:W-:Y:S05]  /*43d0*/  CALL.REL.NOINC `($__internal_0_$__cuda_sm10x_tcgen05_guardrail_trap_col_being_dealloced_not_returned_by_alloc) ;  /* 0x0000005000d87944 */ /* 0x028fea0003c00000 */
[----:B------:R-:W-:Y:S05]  /*43e0*/  BRA `(.L_x_77) ;  /* 0x0000000000087947 */ /* 0x000fea0003800000 */
.L_x_75:
[----:B------:R-:W-:Y:S02]  /*43f0*/  MOV R2, 0x4410 ;  /* 0x0000441000027802 */ /* 0x000fe40000000f00 */
[----:B---3-5:R-:W-:Y:S05]  /*4400*/  CALL.REL.NOINC `($__internal_2_$__cuda_sm10x_tcgen05_guardrail_trap_unallocated_columns_being_dealloced) ;  /* 0x0000005000e47944 */ /* 0x028fea0003c00000 */
.L_x_77:
[----:B------:R-:W-:Y:S01]  /*4410*/  NOP ;  /* 0x0000000000007918 */ /* 0x000fe20000000000 */
[----:B------:R-:W-:Y:S05]  /*4420*/  EXIT ;  /* 0x000000000000794d */ /* 0x000fea0003800000 */
.L_x_59:
[----:B------:R-:W-:-:S09]  /*4430*/  UISETP.NE.OR UP0, UPT, UR17, 0x3, !UP4 ;  /* 0x000000031100788c */ /* 0x000fd2000e705670 */
[----:B------:R-:W-:Y:S05]  /*4440*/  BRA.U UP0, `(.L_x_78) ;  /* 0x0000001100547547 */ /* 0x000fea000b800000 */
[----:B------:R-:W2:Y:S01]  /*4450*/  LDCU UR31, c[0x0][0x370] ;  /* 0x00006e00ff1f77ac */ /* 0x000ea20008000800 */
[----:B------:R-:W3:Y:S01]  /*4460*/  LDC.64 R16, c[0x0][0x348] ;  /* 0x0000d200ff107b82 */ /* 0x000ee20000000a00 */
[----:B------:R-:W-:Y:S02]  /*4470*/  HFMA2 R13, -RZ, RZ, 0, 0 ;  /* 0x00000000ff0d7431 */ /* 0x000fe400000001ff */
[----:B------:R-:W-:Y:S01]  /*4480*/  IMAD.MOV.U32 R15, RZ, RZ, 0x1 ;  /* 0x00000001ff0f7424 */ /* 0x000fe200078e00ff */
[----:B------:R-:W2:Y:S01]  /*4490*/  LDCU.128 UR44, c[0x0][0xb10] ;  /* 0x00016200ff2c77ac */ /* 0x000ea20008000c00 */
[----:B------:R-:W-:Y:S01]  /*44a0*/  IMAD.MOV.U32 R14, RZ, RZ, RZ ;  /* 0x000000ffff0e7224 */ /* 0x000fe200078e00ff */
[----:B------:R-:W-:Y:S01]  /*44b0*/  MOV R7, 0x1000 ;  /* 0x0000100000077802 */ /* 0x000fe20000000f00 */
[----:B------:R-:W4:Y:S01]  /*44c0*/  LDCU UR30, c[0x0][0x374] ;  /* 0x00006e80ff1e77ac */ /* 0x000f220008000800 */
[----:B------:R-:W1:Y:S01]  /*44d0*/  LDC.64 R2, c[0x0][0x888] ;  /* 0x00022200ff027b82 */ /* 0x000e620000000a00 */
[----:B------:R-:W4:Y:S01]  /*44e0*/  LDCU UR15, c[0x0][0xb0c] ;  /* 0x00016180ff0f77ac */ /* 0x000f220008000800 */
[----:B------:R-:W3:Y:S06]  /*44f0*/  LDCU UR41, c[0x0][0xb20] ;  /* 0x00016400ff2977ac */ /* 0x000eec0008000800 */
[----:B------:R-:W1:Y:S01]  /*4500*/  LDC.64 R4, c[0x0][0x890] ;  /* 0x00022400ff047b82 */ /* 0x000e620000000a00 */
[----:B------:R-:W3:Y:S01]  /*4510*/  LDCU UR4, c[0x0][0xb30] ;  /* 0x00016600ff0477ac */ /* 0x000ee20008000800 */
[----:B------:R-:W-:Y:S01]  /*4520*/  UMOV UR21, 0x400 ;  /* 0x0000040000157882 */ /* 0x000fe20000000000 */
[----:B--2---:R-:W-:-:S02]  /*4530*/  UIMAD.WIDE.U32 UR6, UR31, UR44, URZ ;  /* 0x0000002c1f0672a5 */ /* 0x004fc4000f8e00ff */
[----:B----4-:R-:W-:Y:S02]  /*4540*/  UIMAD.WIDE.U32 UR8, UR30, UR47, URZ ;  /* 0x0000002f1e0872a5 */ /* 0x010fe4000f8e00ff */
[----:B------:R-:W-:Y:S02]  /*4550*/  ULEA UR21, UR52, UR21, 0x18 ;  /* 0x0000001534157291 */ /* 0x000fe4000f8ec0ff */
[----:B------:R-:W-:Y:S02]  /*4560*/  UPLOP3.LUT UP3, UPT, UPT, UPT, UPT, 0x40, 0x4 ;  /* 0x000000000004789c */ /* 0x000fe40003f6e870 */
[----:B------:R-:W-:Y:S01]  /*4570*/  UIADD3 UR37, UPT, UPT, UR21, 0x58, URZ ;  /* 0x0000005815257890 */ /* 0x000fe2000fffe0ff */
[----:B------:R-:W-:Y:S01]  /*4580*/  UMOV UR6, UR7 ;  /* 0x0000000700067c82 */ /* 0x000fe20008000000 */
[----:B------:R-:W-:Y:S01]  /*4590*/  UMOV UR38, UR9 ;  /* 0x0000000900267c82 */ /* 0x000fe20008000000 */
[----:B------:R-:W-:Y:S02]  /*45a0*/  UISETP.GE.AND UP0, UPT, UR42, 0x1, UPT ;  /* 0x000000012a00788c */ /* 0x000fe4000bf06270 */
[----:B------:R-:W-:Y:S01]  /*45b0*/  UISETP.NE.AND UP4, UPT, UR42, 0x1, UPT ;  /* 0x000000012a00788c */ /* 0x000fe2000bf85270 */
[----:B------:R-:W2:Y:S01]  /*45c0*/  LDCU.64 UR22, c[0x0][0xb28] ;  /* 0x00016500ff1677ac */ /* 0x000ea20008000a00 */
[----:B------:R-:W-:-:S02]  /*45d0*/  UISETP.NE.AND UP6, UPT, UR15, 0x1, UPT ;  /* 0x000000010f00788c */ /* 0x000fc4000bfc5270 */
[----:B------:R-:W-:Y:S02]  /*45e0*/  UISETP.NE.AND UP5, UPT, UR46, 0x1, UPT ;  /* 0x000000012e00788c */ /* 0x000fe4000bfa5270 */
[----:B------:R-:W-:Y:S02]  /*45f0*/  UIADD3 UR33, UPT, UPT, UR21, 0x40, URZ ;  /* 0x0000004015217890 */ /* 0x000fe4000fffe0ff */
[----:B------:R-:W-:Y:S02]  /*4600*/  UIADD3 UR25, UPT, UPT, UR21, 0x48, URZ ;  /* 0x0000004815197890 */ /* 0x000fe4000fffe0ff */
[----:B------:R-:W-:Y:S02]  /*4610*/  UIADD3 UR17, UPT, UPT, UR21, 0x50, URZ ;  /* 0x0000005015117890 */ /* 0x000fe4000fffe0ff */
[----:B------:R-:W-:Y:S02]  /*4620*/  UPRMT UR37, UR52, 0x654, UR37 ;  /* 0x0000065434257896 */ /* 0x000fe40008000025 */
[----:B------:R-:W-:-:S02]  /*4630*/  USHF.R.U32.HI UR39, URZ, UR45, UR6 ;  /* 0x0000002dff277299 */ /* 0x000fc40008011606 */
[----:B---3--:R-:W-:Y:S02]  /*4640*/  USHF.R.U32.HI UR38, URZ, UR41, UR38 ;  /* 0x00000029ff267299 */ /* 0x008fe40008011626 */
[----:B------:R-:W-:-:S11]  /*4650*/  UISETP.NE.AND UP2, UPT, UR4, 0x1, UPT ;  /* 0x000000010400788c */ /* 0x000fd6000bf45270 */
.L_x_89:
[C---:B------:R-:W-:Y:S02]  /*4660*/  LEA R12, R14.reuse, UR21, 0x3 ;  /* 0x000000150e0c7c11 */ /* 0x040fe4000f8e18ff */
[----:B------:R-:W-:Y:S02]  /*4670*/  SHF.L.U32 R0, R13, 0x1f, RZ ;  /* 0x0000001f0d007819 */ /* 0x000fe400000006ff */
[----:B------:R-:W-:Y:S02]  /*4680*/  LEA R8, R14, UR21, 0x4 ;  /* 0x000000150e087c11 */ /* 0x000fe4000f8e20ff */
[----:B---3--:R-:W3:Y:S02]  /*4690*/  SYNCS.PHASECHK.TRANS64.TRYWAIT P0, [R12+URZ+0x90], R0 ;  /* 0x000090000c0075a7 */ /* 0x008ee400080011ff */
[----:B---3--:R-:W-:Y:S05]  /*46a0*/  @!P0 BRA `(.L_x_79) ;  /* 0x0000004800d48947 */ /* 0x008fea0003800000 */
.L_x_169:
        /* <DEDUP_REMOVED lines=8> */
[----:B----4-:R-:W-:Y:S11]  /*4730*/  LOP3.LUT P0, RZ, R10, 0x1, RZ, 0xc0, !PT ;  /* 0x000000010aff7812 */ /* 0x010ff6000780c0ff */
[----:B------:R-:W-:Y:S02]  /*4740*/  @!UPT UIADD3 URZ, UPT, UPT, URZ, URZ, URZ ;  /* 0x000000fffffff290 */ /* 0x000fe4000fffe0ff */
[----:B-1----:R-:W-:Y:S01]  /*4750*/  VOTEU.ANY UP1, P0 ;  /* 0x0000000000ff7886 */ /* 0x002fe20000020100 */
[----:B------:R-:W-:Y:S11]  /*4760*/  PLOP3.LUT P0, PT, PT, PT, UP1, 0x80, 0x8 ;  /* 0x000000000008781c */ /* 0x000ff60003f0f018 */
[----:B------:R-:W-:Y:S02]  /*4770*/  @!UPT UIADD3 URZ, UPT, UPT, URZ, URZ, URZ ;  /* 0x000000fffffff290 */ /* 0x000fe4000fffe0ff */
[----:B---3--:R-:W-:Y:S02]  /*4780*/  @P0 SHF.R.U32.HI R0, RZ, 0x10, R9 ;  /* 0x00000010ff000819 */ /* 0x008fe40000011609 */
[----:B------:R-:W-:Y:S02]  /*4790*/  @P0 MOV R6, R8 ;  /* 0x0000000800060202 */ /* 0x000fe40000000f00 */
[----:B------:R-:W-:Y:S01]  /*47a0*/  @P0 R2UR UR4, R0 ;  /* 0x00000000000402ca */ /* 0x000fe200000e0000 */
[----:B------:R-:W-:Y:S01]  /*47b0*/  VIADD R0, R12, 0xa0 ;  /* 0x000000a00c007836 */ /* 0x000fe20000000000 */
[----:B------:R-:W-:Y:S02]  /*47c0*/  @P0 LOP3.LUT R8, R9, 0xffff, RZ, 0xc0, !PT ;  /* 0x0000ffff09080812 */ /* 0x000fe400078ec0ff */
[----:B------:R-:W-:Y:S02]  /*47d0*/  @P0 R2UR UR6, R6 ;  /* 0x00000000060602ca */ /* 0x000fe400000e0000 */
[----:B------:R-:W-:Y:S02]  /*47e0*/  PRMT R0, RZ, 0x654, R0 ;  /* 0x00000654ff007816 */ /* 0x000fe40000000000 */
[----:B------:R-:W-:Y:S02]  /*47f0*/  @P0 R2UR UR5, R8 ;  /* 0x00000000080502ca */ /* 0x000fe400000e0000 */
[----:B------:R1:W-:Y:S03]  /*4800*/  SYNCS.ARRIVE.TRANS64.RED.A1T0 RZ, [R0+URZ], RZ ;  /* 0x000000ff00ff79a7 */ /* 0x0003e600081004ff */
[----:B------:R-:W-:Y:S04]  /*4810*/  @UP1 UMOV UR29, UR4 ;  /* 0x00000004001d1c82 */ /* 0x000fe80008000000 */
[----:B------:R-:W-:Y:S04]  /*4820*/  @UP1 UMOV UR14, UR6 ;  /* 0x00000006000e1c82 */ /* 0x000fe80008000000 */
[----:B------:R-:W-:Y:S01]  /*4830*/  @UP1 UMOV UR13, UR5 ;  /* 0x00000005000d1c82 */ /* 0x000fe20008000000 */
[----:B------:R-:W-:Y:S05]  /*4840*/  BRA.U !UP0, `(.L_x_80) ;  /* 0x0000000108a47547 */ /* 0x000fea000b800000 */
[----:B------:R-:W-:Y:S02]  /*4850*/  UIMAD.WIDE.U32 UR18, UR13, UR47, URZ ;  /* 0x0000002f0d1272a5 */ /* 0x000fe4000f8e00ff */
[----:B------:R-:W-:Y:S02]  /*4860*/  UIMAD.WIDE.U32 UR26, UR14, UR44, URZ ;  /* 0x0000002c0e1a72a5 */ /* 0x000fe4000f8e00ff */
[----:B------:R-:W-:Y:S02]  /*4870*/  USEL UR4, UR30, UR38, !UP5 ;  /* 0x000000261e047287 */ /* 0x000fe4000e800000 */
[----:B------:R-:W-:Y:S02]  /*4880*/  USEL UR7, UR31, UR39, !UP6 ;  /* 0x000000271f077287 */ /* 0x000fe4000f000000 */
[----:B--2---:R-:W-:Y:S02]  /*4890*/  UIMAD.WIDE.U32 UR8, UR4, UR22, URZ ;  /* 0x00000016040872a5 */ /* 0x004fe4000f8e00ff */
[----:B------:R-:W-:Y:S01]  /*48a0*/  UIMAD.WIDE.U32 UR10, UR7, UR22, URZ ;  /* 0x00000016070a72a5 */ /* 0x000fe2000f8e00ff */
[----:B------:R-:W-:Y:S02]  /*48b0*/  UMOV UR5, UR19 ;  /* 0x0000001300057c82 */ /* 0x000fe40008000000 */
[----:B------:R-:W-:Y:S03]  /*48c0*/  USHF.R.U32.HI UR6, URZ, UR41, UR5 ;  /* 0x00000029ff067299 */ /* 0x000fe60008011605 */
[----:B------:R-:W-:Y:S01]  /*48d0*/  UMOV UR5, UR27 ;  /* 0x0000001b00057c82 */ /* 0x000fe20008000000 */
[----:B------:R-:W-:Y:S02]  /*48e0*/  USEL UR6, UR13, UR6, !UP5 ;  /* 0x000000060d067287 */ /* 0x000fe4000e800000 */
[----:B------:R-:W-:Y:S03]  /*48f0*/  USHF.R.U32.HI UR12, URZ, UR45, UR5 ;  /* 0x0000002dff0c7299 */ /* 0x000fe60008011605 */
[----:B------:R-:W-:Y:S02]  /*4900*/  UMOV UR5, UR9 ;  /* 0x0000000900057c82 */ /* 0x000fe40008000000 */
[----:B------:R-:W-:Y:S03]  /*4910*/  @UP4 USHF.R.U32.HI UR4, URZ, UR23, UR5 ;  /* 0x00000017ff044299 */ /* 0x000fe60008011605 */
[----:B------:R-:W-:Y:S01]  /*4920*/  UMOV UR5, UR11 ;  /* 0x0000000b00057c82 */ /* 0x000fe20008000000 */
[----:B------:R-:W-:Y:S02]  /*4930*/  UIMAD UR4, UR42, UR4, URZ ;  /* 0x000000042a0472a4 */ /* 0x000fe4000f8e02ff */
[----:B------:R-:W-:Y:S02]  /*4940*/  @UP4 USHF.R.U32.HI UR7, URZ, UR23, UR5 ;  /* 0x00000017ff074299 */ /* 0x000fe40008011605 */
[----:B------:R-:W-:Y:S02]  /*4950*/  UIMAD.WIDE.U32 UR10, UR6, UR22, URZ ;  /* 0x00000016060a72a5 */ /* 0x000fe4000f8e00ff */
[----:B------:R-:W-:Y:S02]  /*4960*/  USEL UR5, UR14, UR12, !UP6 ;  /* 0x0000000c0e057287 */ /* 0x000fe4000f000000 */
[----:B------:R-:W-:Y:S02]  /*4970*/  UIMAD UR8, UR42, UR7, URZ ;  /* 0x000000072a0872a4 */ /* 0x000fe4000f8e02ff */
[----:B------:R-:W-:Y:S03]  /*4980*/  UISETP.GE.AND UP0, UPT, UR6, UR4, UPT ;  /* 0x000000040600728c */ /* 0x000fe6000bf06270 */
[----:B------:R-:W-:Y:S01]  /*4990*/  UMOV UR4, UR11 ;  /* 0x0000000b00047c82 */ /* 0x000fe20008000000 */
[----:B------:R-:W-:Y:S02]  /*49a0*/  UISETP.GE.OR UP0, UPT, UR5, UR8, UP0 ;  /* 0x000000080500728c */ /* 0x000fe40008706670 */
[----:B------:R-:W-:Y:S02]  /*49b0*/  USHF.R.U32.HI UR4, URZ, UR23, UR4 ;  /* 0x00000017ff047299 */ /* 0x000fe40008011604 */
[----:B------:R-:W-:Y:S02]  /*49c0*/  UIMAD.WIDE.U32 UR8, UR5, UR22, URZ ;  /* 0x00000016050872a5 */ /* 0x000fe4000f8e00ff */
[----:B------:R-:W-:Y:S04]  /*49d0*/  USEL UR10, UR6, UR4, !UP4 ;  /* 0x00000004060a7287 */ /* 0x000fe8000e000000 */
[----:B------:R-:W-:Y:S01]  /*49e0*/  UIADD3 UR11, UPT, UPT, -UR10, URZ, URZ ;  /* 0x000000ff0a0b7290 */ /* 0x000fe2000fffe1ff */
[----:B------:R-:W-:Y:S02]  /*49f0*/  @!UP0 UMOV UR4, UR9 ;  /* 0x0000000900048c82 */ /* 0x000fe40008000000 */
[----:B------:R-:W-:Y:S02]  /*4a00*/  @!UP0 USHF.R.U32.HI UR4, URZ, UR23, UR4 ;  /* 0x00000017ff048299 */ /* 0x000fe40008011604 */
[----:B------:R-:W-:Y:S02]  /*4a10*/  UIMAD UR8, UR42, UR11, UR6 ;  /* 0x0000000b2a0872a4 */ /* 0x000fe4000f8e0206 */
[----:B------:R-:W-:Y:S04]  /*4a20*/  @!UP0 USEL UR4, UR5, UR4, !UP4 ;  /* 0x0000000405048287 */ /* 0x000fe8000e000000 */
[----:B------:R-:W-:Y:S02]  /*4a30*/  @!UP0 UIMAD UR8, UR7, UR8, UR4 ;  /* 0x00000008070882a4 */ /* 0x000fe4000f8e0204 */
[----:B------:R-:W-:Y:S02]  /*4a40*/  @!UP0 UIADD3 UR9, UPT, UPT, UR10, -UR4, URZ ;  /* 0x800000040a098290 */ /* 0x000fe4000fffe0ff */
[----:B------:R-:W-:Y:S02]  /*4a50*/  UIADD3 UR4, UPT, UPT, -UR5, URZ, URZ ;  /* 0x000000ff05047290 */ /* 0x000fe4000fffe1ff */
[----:B------:R-:W-:Y:S02]  /*4a60*/  UIADD3 UR7, UPT, UPT, -UR6, URZ, URZ ;  /* 0x000000ff06077290 */ /* 0x000fe4000fffe1ff */
[----:B------:R-:W-:Y:S02]  /*4a70*/  @!UP0 UIMAD UR6, UR9, UR42, UR5 ;  /* 0x0000002a090682a4 */ /* 0x000fe4000f8e0205 */
[----:B------:R-:W-:Y:S02]  /*4a80*/  UIMAD UR14, UR15, UR4, UR14 ;  /* 0x000000040f0e72a4 */ /* 0x000fe4000f8e020e */
[----:B------:R-:W-:Y:S01]  /*4a90*/  UIMAD UR13, UR46, UR7, UR13 ;  /* 0x000000072e0d72a4 */ /* 0x000fe2000f8e020d */
[----:B------:R-:W-:Y:S02]  /*4aa0*/  @!UP0 UMOV UR5, UR8 ;  /* 0x0000000800058c82 */ /* 0x000fe40008000000 */
[----:B------:R-:W-:Y:S02]  /*4ab0*/  UIMAD UR14, UR5, UR15, UR14 ;  /* 0x0000000f050e72a4 */ /* 0x000fe4000f8e020e */
[----:B------:R-:W-:Y:S11]  /*4ac0*/  UIMAD UR13, UR6, UR46, UR13 ;  /* 0x0000002e060d72a4 */ /* 0x000ff6000f8e020d */
[----:B------:R-:W-:Y:S01]  /*4ad0*/  @!UPT UIADD3 URZ, UPT, UPT, URZ, URZ, URZ ;  /* 0x000000fffffff290 */ /* 0x000fe2000fffe0ff */
.L_x_80:
[----:B------:R-:W3:Y:S01]  /*4ae0*/  @!UP2 LDCU.128 UR8, c[0x0][0xb10] ;  /* 0x00016200ff08a7ac */ /* 0x000ee20008000c00 */
[C---:B------:R-:W-:Y:S02]  /*4af0*/  ISETP.NE.U32.AND P1, PT, R4.reuse, RZ, PT ;  /* 0x000000ff0400720c */ /* 0x040fe40003f25070 */
[----:B------:R-:W-:Y:S02]  /*4b00*/  ISETP.NE.U32.AND P0, PT, R4, RZ, PT ;  /* 0x000000ff0400720c */ /* 0x000fe40003f05070 */
[C---:B------:R-:W-:Y:S02]  /*4b10*/  ISETP.NE.AND.EX P1, PT, R5.reuse, RZ, PT, P1 ;  /* 0x000000ff0500720c */ /* 0x040fe40003f25310 */
[----:B------:R-:W-:Y:S01]  /*4b20*/  ISETP.NE.AND.EX P0, PT, R5, RZ, PT, P0 ;  /* 0x000000ff0500720c */ /* 0x000fe20003f05300 */
[----:B------:R-:W4:Y:S01]  /*4b30*/  @!UP2 LDCU UR5, c[0x0][0xb0c] ;  /* 0x00016180ff05a7ac */ /* 0x000f220008000800 */
[----:B------:R-:W-:Y:S01]  /*4b40*/  SHF.L.U32 R9, R15, 0x1f, RZ ;  /* 0x0000001f0f097819 */ /* 0x000fe200000006ff */
[----:B------:R-:W-:Y:S02]  /*4b50*/  USHF.L.U32 UR35, UR16, 0x6, URZ ;  /* 0x0000000610237899 */ /* 0x000fe400080006ff */
[----:B------:R-:W-:Y:S02]  /*4b60*/  USHF.L.U32 UR34, UR20, 0x7, URZ ;  /* 0x0000000714227899 */ /* 0x000fe400080006ff */
[----:B---3--:R-:W-:Y:S07]  /*4b70*/  UIMAD.WIDE.U32 UR6, UR14, UR8, URZ ;  /* 0x000000080e0672a5 */ /* 0x008fee000f8e00ff */
[----:B------:R-:W-:Y:S01]  /*4b80*/  @!UP2 UMOV UR4, UR7 ;  /* 0x000000070004ac82 */ /* 0x000fe20008000000 */
[----:B----4-:R-:W-:Y:S02]  /*4b90*/  @!UP2 UISETP.NE.AND UP0, UPT, UR5, 0x1, UPT ;  /* 0x000000010500a88c */ /* 0x010fe4000bf05270 */
[----:B------:R-:W-:Y:S02]  /*4ba0*/  @!UP2 USHF.R.U32.HI UR4, URZ, UR9, UR4 ;  /* 0x00000009ff04a299 */ /* 0x000fe40008011604 */
[----:B------:R-:W-:Y:S02]  /*4bb0*/  UIMAD.WIDE.U32 UR6, UR13, UR11, URZ ;  /* 0x0000000b0d0672a5 */ /* 0x000fe4000f8e00ff */
[----:B------:R-:W-:Y:S02]  /*4bc0*/  @!UP2 USEL UR8, UR14, UR4, !UP0 ;  /* 0x000000040e08a287 */ /* 0x000fe4000c000000 */
[----:B------:R-:W-:Y:S03]  /*4bd0*/  @!UP2 UISETP.NE.AND UP0, UPT, UR10, 0x1, UPT ;  /* 0x000000010a00a88c */ /* 0x000fe6000bf05270 */
[----:B------:R-:W-:Y:S02]  /*4be0*/  @!UP2 UMOV UR6, UR7 ;  /* 0x000000070006ac82 */ /* 0x000fe40008000000 */
[----:B------:R-:W3:Y:S02]  /*4bf0*/  @!UP2 LDCU UR4, c[0x0][0xb20] ;  /* 0x00016400ff04a7ac */ /* 0x000ee40008000800 */
[----:B---3--:R-:W-:Y:S04]  /*4c00*/  @!UP2 USHF.R.U32.HI UR6, URZ, UR4, UR6 ;  /* 0x00000004ff06a299 */ /* 0x008fe80008011606 */
[----:B------:R-:W-:Y:S04]  /*4c10*/  @!UP2 USEL UR6, UR13, UR6, !UP0 ;  /* 0x000000060d06a287 */ /* 0x000fe8000c000000 */
[----:B------:R-:W-:Y:S02]  /*4c20*/  @!UP2 UIADD3 UR4, UPT, UPT, -UR8, UR6, URZ ;  /* 0x000000060804a290 */ /* 0x000fe4000fffe1ff */
[----:B------:R-:W-:Y:S02]  /*4c30*/  @!UP2 UIADD3 UR6, UPT, UPT, UR8, -UR6, URZ ;  /* 0x800000060806a290 */ /* 0x000fe4000fffe0ff */
[----:B------:R-:W-:Y:S02]  /*4c40*/  @!UP2 UIMAD UR14, UR4, UR5, UR14 ;  /* 0x00000005040ea2a4 */ /* 0x000fe4000f8e020e */
[----:B------:R-:W-:Y:S01]  /*4c50*/  @!UP2 UIMAD UR13, UR6, UR10, UR13 ;  /* 0x0000000a060da2a4 */ /* 0x000fe2000f8e020d */
[----:B------:R-:W-:Y:S11]  /*4c60*/  BRA.U UP3, `(.L_x_81) ;  /* 0x0000000103107547 */ /* 0x000ff6000b800000 */
[----:B------:R-:W-:Y:S04]  /*4c70*/  MOV R6, UR40 ;  /* 0x0000002800067c02 */ /* 0x000fe80008000f00 */
[----:B------:R-:W-:Y:S04]  /*4c80*/  SHF.L.U32 R6, R6, 0x1f, RZ ;  /* 0x0000001f06067819 */ /* 0x000fe800000006ff */
[----:B------:R-:W3:Y:S02]  /*4c90*/  SYNCS.PHASECHK.TRANS64.TRYWAIT P2, [UR21+0x88], R6 ;  /* 0x00008806ff0075a7 */ /* 0x000ee40008041115 */
[----:B---3--:R-:W-:Y:S05]  /*4ca0*/  @!P2 BRA `(.L_x_82) ;  /* 0x000000440068a947 */ /* 0x008fea0003800000 */
.L_x_81:
[----:B------:R-:W-:Y:S05]  /*4cb0*/  @!P1 BRA `(.L_x_83) ;  /* 0x0000000000309947 */ /* 0x000fea0003800000 */
[----:B------:R-:W-:Y:S01]  /*4cc0*/  ISETP.NE.U32.AND P1, PT, R2, RZ, PT ;  /* 0x000000ff0200720c */ /* 0x000fe20003f25070 */
[----:B------:R-:W3:Y:S01]  /*4cd0*/  LDCU.64 UR4, c[0x0][0x358] ;  /* 0x00006b00ff0477ac */ /* 0x000ee20008000a00 */
[----:B------:R-:W-:Y:S02]  /*4ce0*/  IMAD.MOV.U32 R45, RZ, RZ, 0x1 ;  /* 0x00000001ff2d7424 */ /* 0x000fe400078e00ff */
[----:B------:R-:W-:Y:S11]  /*4cf0*/  ISETP.NE.AND.EX P1, PT, R3, RZ, PT, P1 ;  /* 0x000000ff0300720c */ /* 0x000ff60003f25310 */
[----:B------:R-:W-:Y:S02]  /*4d00*/  @!UPT UIADD3 URZ, UPT, UPT, URZ, URZ, URZ ;  /* 0x000000fffffff290 */ /* 0x000fe4000fffe0ff */
[----:B------:R-:W4:Y:S01]  /*4d10*/  @P1 LDC.64 R10, c[0x0][0x888] ;  /* 0x00022200ff0a1b82 */ /* 0x000f220000000a00 */
[----:B-1----:R-:W-:Y:S04]  /*4d20*/  @P1 IMAD R0, R4, UR36, RZ ;  /* 0x0000002404001c24 */ /* 0x002fe8000f8e02ff */
[----:B----4-:R-:W-:Y:S04]  /*4d30*/  @P1 IMAD.WIDE R10, R0, 0x4, R10 ;  /* 0x00000004000a1825 */ /* 0x010fe800078e020a */
[----:B------:R-:W-:Y:S01]  /*4d40*/  HFMA2 R0, -RZ, RZ, 0, 5.9604644775390625e-08 ;  /* 0x00000001ff007431 */ /* 0x000fe200000001ff */
[----:B---3-5:R3:W5:Y:S04]  /*4d50*/  @P1 LDG.E R27, desc[UR4][R10.64] ;  /* 0x000000040a1b1981 */ /* 0x028768000c1e1900 */
[----:B------:R-:W-:Y:S01]  /*4d60*/  @!P1 PRMT R45, R0, 0x7610, R45 ;  /* 0x00007610002d9816 */ /* 0x000fe2000000002d */
[----:B---3--:R-:W4:Y:S06]  /*4d70*/  @!P1 LDC R27, c[0x0][0x880] ;  /* 0x00022000ff1b9b82 */ /* 0x008f2c0000000800 */
.L_x_83:
[----:B----45:R-:W-:Y:S01]  /*4d80*/  @!P0 FSETP.EQ.AND P1, PT, R27, RZ, PT ;  /* 0x000000ff1b00820b */ /* 0x030fe20003f22000 */
[----:B------:R-:W-:Y:S01]  /*4d90*/  @!UPT UIADD3 URZ, UPT, UPT, URZ, URZ, URZ ;  /* 0x000000fffffff290 */ /* 0x000fe2000fffe0ff */
[----:B------:R-:W-:Y:S11]  /*4da0*/  @!P0 BRA `(.L_x_84) ;  /* 0x0000000000188947 */ /* 0x000ff60003800000 */
[----:B------:R-:W-:Y:S02]  /*4db0*/  LOP3.LUT P0, RZ, R45, 0xff, RZ, 0xc0, !PT ;  /* 0x000000ff2dff7812 */ /* 0x000fe4000780c0ff */
[----:B------:R-:W-:Y:S04]  /*4dc0*/  ISETP.NE.U32.AND P1, PT, R2, RZ, PT ;  /* 0x000000ff0200720c */ /* 0x000fe80003f25070 */
[----:B------:R-:W-:Y:S04]  /*4dd0*/  ISETP.NE.AND.EX P1, PT, R3, RZ, PT, P1 ;  /* 0x000000ff0300720c */ /* 0x000fe80003f25310 */
[----:B------:R-:W-:Y:S03]  /*4de0*/  PLOP3.LUT P1, PT, P1, PT, PT, 0x8, 0x80 ;  /* 0x000000000080781c */ /* 0x000fe60000f2e170 */
[----:B------:R-:W-:Y:S11]  /*4df0*/  @P0 FSETP.EQ.AND P1, PT, R27, RZ, PT ;  /* 0x000000ff1b00020b */ /* 0x000ff60003f22000 */
[----:B------:R-:W-:Y:S02]  /*4e00*/  @!UPT UIADD3 URZ, UPT, UPT, URZ, URZ, URZ ;  /* 0x000000fffffff290 */ /* 0x000fe4000fffe0ff */
.L_x_84:
[----:B------:R-:W3:Y:S01]  /*4e10*/  SYNCS.PHASECHK.TRANS64.TRYWAIT P2, [UR21+0x60], R9 ;  /* 0x00006009ff0075a7 */ /* 0x000ee20008041115 */
[----:B------:R-:W-:Y:S04]  /*4e20*/  ELECT P0, URZ, PT ;  /* 0x0000000000ff782f */ /* 0x000fe80003800000 */
[----:B------:R-:W-:Y:S11]  /*4e30*/  PLOP3.LUT P1, PT, P1, P0, PT, 0xf2, 0x2f ;  /* 0x00000000002f781c */ /* 0x000ff60000f21e72 */
[----:B------:R-:W-:Y:S02]  /*4e40*/  @!UPT UIADD3 URZ, UPT, UPT, URZ, URZ, URZ ;  /* 0x000000fffffff290 */ /* 0x000fe4000fffe0ff */
[----:B------:R-:W-:Y:S05]  /*4e50*/  @!P1 IADD3 R8, P0, PT, R16, 0x580, RZ ;  /* 0x0000058010089810 */ /* 0x000fea0007f1e0ff */
[----:B-1----:R-:W-:Y:S01]  /*4e60*/  @!P1 IMAD.X R6, RZ, RZ, R17, P0 ;  /* 0x000000ffff069224 */ /* 0x002fe200000e0611 */
[----:B---3--:R-:W-:Y:S07]  /*4e70*/  @!P2 BRA `(.L_x_85) ;  /* 0x00000044000ca947 */ /* 0x008fee0003800000 */
.L_x_172:
[----:B------:R-:W-:Y:S01]  /*4e80*/  @!P1 R2UR UR5, R8 ;  /* 0x00000000080592ca */ /* 0x000fe200000e0000 */
[----:B------:R-:W-:Y:S01]  /*4e90*/  VOTEU.ALL UP0, P1 ;  /* 0x0000000000ff7886 */ /* 0x000fe20000800000 */
[----:B------:R-:W-:Y:S01]  /*4ea0*/  @!P1 R2UR UR4, R6 ;  /* 0x00000000060492ca */ /* 0x000fe200000e0000 */
[----:B-1----:R-:W-:Y:S01]  /*4eb0*/  @!P1 IMAD.MOV.U32 R0, RZ, RZ, 0x1000 ;  /* 0x00001000ff009424 */ /* 0x002fe200078e00ff */
[----:B------:R-:W-:Y:S01]  /*4ec0*/  UMOV UR8, 0x0 ;  /* 0x0000000000087882 */ /* 0x000fe20000000000 */
[----:B------:R-:W-:Y:S01]  /*4ed0*/  UMOV UR9, 0x10000000 ;  /* 0x1000000000097882 */ /* 0x000fe20000000000 */
[----:B------:R-:W-:Y:S01]  /*4ee0*/  @!UP0 UIADD3 UR32, UPT, UPT, UR21, 0x200, URZ ;  /* 0x0000020015208890 */ /* 0x000fe2000fffe0ff */
[----:B------:R-:W-:Y:S01]  /*4ef0*/  @!P1 IADD3 R8, P0, PT, R16, 0x580, RZ ;  /* 0x0000058010089810 */ /* 0x000fe20007f1e0ff */
[----:B------:R-:W-:Y:S01]  /*4f00*/  VOTEU.ALL UP0, P1 ;  /* 0x0000000000ff7886 */ /* 0x000fe20000800000 */
[----:B------:R-:W-:Y:S03]  /*4f10*/  UPRMT UR6, UR52, 0x654, UR33 ;  /* 0x0000065434067896 */ /* 0x000fe60008000021 */
[----:B------:R-:W-:Y:S02]  /*4f20*/  @!P1 IMAD.X R6, RZ, RZ, R17, P0 ;  /* 0x000000ffff069224 */ /* 0x000fe400000e0611 */
[----:B------:R-:W-:Y:S02]  /*4f30*/  IMAD.U32 R10, RZ, RZ, UR5 ;  /* 0x00000005ff0a7e24 */ /* 0x000fe4000f8e00ff */
[----:B------:R-:W-:Y:S03]  /*4f40*/  IMAD.U32 R11, RZ, RZ, UR4 ;  /* 0x00000004ff0b7e24 */ /* 0x000fe6000f8e00ff */
[----:B------:R-:W-:Y:S02]  /*4f50*/  @!P1 R2UR UR4, R10 ;  /* 0x000000000a0492ca */ /* 0x000fe400000e0000 */
[----:B------:R-:W-:Y:S11]  /*4f60*/  @!P1 R2UR UR5, R11 ;  /* 0x000000000b0592ca */ /* 0x000ff600000e0000 */
[----:B------:R-:W-:Y:S02]  /*4f70*/  @!UPT UIADD3 URZ, UPT, UPT, URZ, URZ, URZ ;  /* 0x000000fffffff290 */ /* 0x000fe4000fffe0ff */
[----:B------:R1:W-:Y:S01]  /*4f80*/  @!UP0 UTMALDG.3D [UR32], [UR4], desc[UR8] ;  /* 0x00000820040085b4 */ /* 0x0003e20008011000 */
[----:B------:R1:W-:Y:S01]  /*4f90*/  @!P1 SYNCS.ARRIVE.TRANS64.RED.A0TR RZ, [UR21+0x40], R0 ;  /* 0x00004000ffff99a7 */ /* 0x0003e20008300415 */
[----:B------:R-:W-:Y:S01]  /*4fa0*/  SYNCS.ARRIVE.TRANS64.RED.A1T0 RZ, [UR6], RZ ;  /* 0x000000ffffff79a7 */ /* 0x000fe20008100406 */
[----:B------:R-:W3:Y:S02]  /*4fb0*/  SYNCS.PHASECHK.TRANS64.TRYWAIT P2, [UR21+0x68], R9 ;  /* 0x00006809ff0075a7 */ /* 0x000ee40008041115 */
[----:B-1-3--:R-:W-:Y:S05]  /*4fc0*/  @!P2 BRA `(.L_x_86) ;  /* 0x0000004000d0a947 */ /* 0x00afea0003800000 */
.L_x_174:
        /* <DEDUP_REMOVED lines=8> */
[----:B------:R-:W-:Y:S01]  /*5050*/  @!UP0 UIADD3 UR24, UPT, UPT, UR21, 0x1200, URZ ;  /* 0x0000120015188890 */ /* 0x000fe2000fffe0ff */
[----:B------:R-:W-:Y:S01]  /*5060*/  VOTEU.ALL UP0, P1 ;  /* 0x0000000000ff7886 */ /* 0x000fe20000800000 */
[----:B------:R-:W-:Y:S01]  /*5070*/  UMOV UR27, UR35 ;  /* 0x00000023001b7c82 */ /* 0x000fe20008000000 */
[----:B------:R-:W-:Y:S02]  /*5080*/  UMOV UR28, UR36 ;  /* 0x00000024001c7c82 */ /* 0x000fe40008000000 */
[----:B------:R-:W-:Y:S01]  /*5090*/  IMAD.U32 R10, RZ, RZ, UR5 ;  /* 0x00000005ff0a7e24 */ /* 0x000fe2000f8e00ff */
[----:B------:R-:W-:Y:S01]  /*50a0*/  UPRMT UR6, UR52, 0x654, UR25 ;  /* 0x0000065434067896 */ /* 0x000fe20008000019 */
[----:B------:R-:W-:Y:S02]  /*50b0*/  IMAD.U32 R11, RZ, RZ, UR4 ;  /* 0x00000004ff0b7e24 */ /* 0x000fe4000f8e00ff */
[----:B------:R-:W-:Y:S01]  /*50c0*/  @!P1 IMAD.X R6, RZ, RZ, R17, P0 ;  /* 0x000000ffff069224 */ /* 0x000fe200000e0611 */
        /* <DEDUP_REMOVED lines=8> */
.L_x_176:
[----:B------:R-:W-:Y:S01]  /*5150*/  @!P1 R2UR UR5, R8 ;  /* 0x00000000080592ca */ /* 0x000fe200000e0000 */
[----:B------:R-:W-:Y:S01]  /*5160*/  VOTEU.ALL UP0, P1 ;  /* 0x0000000000ff7886 */ /* 0x000fe20000800000 */
[----:B------:R-:W-:Y:S01]  /*5170*/  @!P1 R2UR UR4, R6 ;  /* 0x00000000060492ca */ /* 0x000fe200000e0000 */
[----:B-1----:R-:W-:Y:S01]  /*5180*/  @!P1 IMAD.MOV.U32 R0, RZ, RZ, 0x1000 ;  /* 0x00001000ff009424 */ /* 0x002fe200078e00ff */
[----:B------:R-:W-:Y:S01]  /*5190*/  UMOV UR8, 0x0 ;  /* 0x0000000000087882 */ /* 0x000fe20000000000 */
[----:B------:R-:W-:Y:S01]  /*51a0*/  UMOV UR9, 0x10000000 ;  /* 0x1000000000097882 */ /* 0x000fe20000000000 */
[----:B------:R-:W-:Y:S01]  /*51b0*/  @!UP0 UIADD3 UR18, UPT, UPT, UR34, 0x40, URZ ;  /* 0x0000004022128890 */ /* 0x000fe2000fffe0ff */
[----:B------:R-:W-:Y:S01]  /*51c0*/  VIADD R14, R14, 0x1 ;  /* 0x000000010e0e7836 */ /* 0x000fe20000000000 */
[----:B------:R-:W-:Y:S01]  /*51d0*/  @!UP0 UIADD3 UR16, UPT, UPT, UR21, 0x2200, URZ ;  /* 0x0000220015108890 */ /* 0x000fe2000fffe0ff */
[----:B------:R-:W-:Y:S01]  /*51e0*/  VOTEU.ALL UP0, P1 ;  /* 0x0000000000ff7886 */ /* 0x000fe20000800000 */
[----:B------:R-:W-:Y:S01]  /*51f0*/  UMOV UR19, UR35 ;  /* 0x0000002300137c82 */ /* 0x000fe20008000000 */
[----:B------:R-:W-:Y:S02]  /*5200*/  UMOV UR20, UR36 ;  /* 0x0000002400147c82 */ /* 0x000fe40008000000 */
[----:B------:R-:W-:Y:S01]  /*5210*/  IMAD.U32 R10, RZ, RZ, UR5 ;  /* 0x00000005ff0a7e24 */ /* 0x000fe2000f8e00ff */
[----:B------:R-:W-:Y:S01]  /*5220*/  UPRMT UR6, UR52, 0x654, UR17 ;  /* 0x0000065434067896 */ /* 0x000fe20008000011 */
        /* <DEDUP_REMOVED lines=9> */
.L_x_178:
[----:B------:R-:W-:Y:S01]  /*52c0*/  @!P1 IADD3 R6, P0, PT, R16, 0x580, RZ ;  /* 0x0000058010069810 */ /* 0x000fe20007f1e0ff */
[----:B------:R-:W-:Y:S01]  /*52d0*/  VOTEU.ALL UP0, P1 ;  /* 0x0000000000ff7886 */ /* 0x000fe20000800000 */
[----:B------:R-:W-:Y:S01]  /*52e0*/  UMOV UR6, 0x0 ;  /* 0x0000000000067882 */ /* 0x000fe20000000000 */
[----:B------:R-:W-:Y:S01]  /*52f0*/  UMOV UR7, 0x10000000 ;  /* 0x1000000000077882 */ /* 0x000fe20000000000 */
[----:B------:R-:W-:Y:S01]  /*5300*/  @!P1 R2UR UR5, R6 ;  /* 0x00000000060592ca */ /* 0x000fe200000e0000 */
[----:B-1----:R-:W-:Y:S01]  /*5310*/  @!P1 IMAD.X R0, RZ, RZ, R17, P0 ;  /* 0x000000ffff009224 */ /* 0x002fe200000e0611 */
[----:B------:R-:W-:Y:S01]  /*5320*/  @!UP0 UIADD3 UR10, UPT, UPT, UR34, 0x60, URZ ;  /* 0x00000060220a8890 */ /* 0x000fe2000fffe0ff */
[----:B------:R-:W-:Y:S01]  /*5330*/  R2UR UR16, R47 ;  /* 0x000000002f1072ca */ /* 0x000fe200000e0000 */
[----:B------:R-:W-:Y:S01]  /*5340*/  @!UP0 UIADD3 UR8, UPT, UPT, UR21, 0x3200, URZ ;  /* 0x0000320015088890 */ /* 0x000fe2000fffe0ff */
[----:B------:R-:W-:Y:S01]  /*5350*/  ISETP.NE.AND P0, PT, R14, 0x2, PT ;  /* 0x000000020e00780c */ /* 0x000fe20003f05270 */
[----:B------:R-:W-:Y:S01]  /*5360*/  @!UP0 UIADD3 UR9, UPT, UPT, UR21, 0x58, URZ ;  /* 0x0000005815098890 */ /* 0x000fe2000fffe0ff */
[----:B------:R-:W-:Y:S01]  /*5370*/  @!P1 R2UR UR4, R0 ;  /* 0x00000000000492ca */ /* 0x000fe200000e0000 */
[----:B------:R-:W-:Y:S01]  /*5380*/  VOTEU.ALL UP0, P1 ;  /* 0x0000000000ff7886 */ /* 0x000fe20000800000 */
[----:B------:R-:W-:Y:S01]  /*5390*/  UMOV UR11, UR35 ;  /* 0x00000023000b7c82 */ /* 0x000fe20008000000 */
[----:B------:R-:W-:Y:S01]  /*53a0*/  UMOV UR12, UR36 ;  /* 0x00000024000c7c82 */ /* 0x000fe20008000000 */
[----:B------:R-:W-:Y:S01]  /*53b0*/  SEL R0, RZ, 0x1, P0 ;  /* 0x00000001ff007807 */ /* 0x000fe20000000000 */
[----:B------:R-:W-:Y:S01]  /*53c0*/  UPLOP3.LUT UP3, UPT, UPT, UPT, UPT, 0x80, 0x8 ;  /* 0x000000000008789c */ /* 0x000fe20003f6f070 */
[----:B------:R-:W-:Y:S01]  /*53d0*/  IMAD.U32 R8, RZ, RZ, UR5 ;  /* 0x00000005ff087e24 */ /* 0x000fe2000f8e00ff */
[----:B------:R-:W-:Y:S01]  /*53e0*/  LOP3.LUT R15, R15, 0x1, RZ, 0x3c, !PT ;  /* 0x000000010f0f7812 */ /* 0x000fe200078e3cff */
[----:B------:R-:W-:Y:S01]  /*53f0*/  UMOV UR36, UR29 ;  /* 0x0000001d00247c82 */ /* 0x000fe20008000000 */
[----:B------:R-:W-:Y:S01]  /*5400*/  LOP3.LUT R13, R13, R0, RZ, 0x3c, !PT ;  /* 0x000000000d0d7212 */ /* 0x000fe200078e3cff */
[----:B------:R-:W-:Y:S01]  /*5410*/  UIADD3 UR20, UPT, UPT, UR13, UR16, URZ ;  /* 0x000000100d147290 */ /* 0x000fe2000fffe0ff */
[----:B------:R-:W-:Y:S01]  /*5420*/  SEL R14, R14, RZ, P0 ;  /* 0x000000ff0e0e7207 */ /* 0x000fe20000000000 */
[----:B------:R-:W-:Y:S01]  /*5430*/  UIADD3 UR16, UPT, UPT, UR14, UR63, URZ ;  /* 0x0000003f0e107290 */ /* 0x000fe2000fffe0ff */
[----:B------:R-:W-:Y:S01]  /*5440*/  IMAD.U32 R9, RZ, RZ, UR4 ;  /* 0x00000004ff097e24 */ /* 0x000fe2000f8e00ff */
[----:B------:R-:W-:Y:S04]  /*5450*/  @!P1 R2UR UR4, R8 ;  /* 0x00000000080492ca */ /* 0x000fe800000e0000 */
[----:B------:R-:W-:Y:S11]  /*5460*/  @!P1 R2UR UR5, R9 ;  /* 0x00000000090592ca */ /* 0x000ff600000e0000 */
[----:B------:R-:W-:Y:S02]  /*5470*/  @!UPT UIADD3 URZ, UPT, UPT, URZ, URZ, URZ ;  /* 0x000000fffffff290 */ /* 0x000fe4000fffe0ff */
[----:B------:R3:W-:Y:S01]  /*5480*/  @!UP0 UTMALDG.3D [UR8], [UR4], desc[UR6] ;  /* 0x00000608040085b4 */ /* 0x0007e20008011000 */
[----:B------:R3:W-:Y:S01]  /*5490*/  @!P1 SYNCS.ARRIVE.TRANS64.RED.A0TR RZ, [UR21+0x58], R7 ;  /* 0x00005807ffff99a7 */ /* 0x0007e20008300415 */
[----:B------:R-:W-:Y:S01]  /*54a0*/  SYNCS.ARRIVE.TRANS64.RED.A1T0 RZ, [UR37], RZ ;  /* 0x000000ffffff79a7 */ /* 0x000fe20008100425 */
[----:B------:R-:W-:Y:S05]  /*54b0*/  BRA.U UP1, `(.L_x_89) ;  /* 0xfffffff101687547 */ /* 0x000fea000b83ffff */
[----:B------:R-:W-:-:S04]  /*54c0*/  SHF.L.U32 R2, R15, 0x1f, RZ ;  /* 0x0000001f0f027819 */ /* 0x000fc800000006ff */
[----:B------:R-:W1:Y:S02]  /*54d0*/  SYNCS.PHASECHK.TRANS64.TRYWAIT P0, [UR21+0x60], R2 ;  /* 0x00006002ff0075a7 */ /* 0x000e640008001115 */
[----:B-1----:R-:W-:Y:S05]  /*54e0*/  @!P0 BRA `(.L_x_90) ;  /* 0x0000003c00d08947 */ /* 0x002fea0003800000 */
.L_x_180:
[----:B------:R-:W4:Y:S02]  /*54f0*/  SYNCS.PHASECHK.TRANS64.TRYWAIT P0, [UR21+0x68], R2 ;  /* 0x00006802ff0075a7 */ /* 0x000f240008001115 */
[----:B----4-:R-:W-:Y:S05]  /*5500*/  @!P0 BRA `(.L_x_91) ;  /* 0x0000003c00e08947 */ /* 0x010fea0003800000 */
.L_x_182:
[----:B------:R-:W4:Y:S02]  /*5510*/  SYNCS.PHASECHK.TRANS64.TRYWAIT P0, [UR21+0x70], R2 ;  /* 0x00007002ff0075a7 */ /* 0x000f240008001115 */
[----:B----4-:R-:W-:Y:S05]  /*5520*/  @!P0 BRA `(.L_x_92) ;  /* 0x0000003c00f08947 */ /* 0x010fea0003800000 */
.L_x_184:
[----:B-1----:R-:W-:-:S07]  /*5530*/  MOV R0, UR21 ;  /* 0x0000001500007c02 */ /* 0x002fce0008000f00 */
.L_x_93:
[----:B-1----:R-:W-:-:S04]  /*5540*/  SHF.L.U32 R2, R15, 0x1f, RZ ;  /* 0x0000001f0f027819 */ /* 0x002fc800000006ff */
[----:B------:R1:W4:Y:S03]  /*5550*/  SYNCS.PHASECHK.TRANS64.TRYWAIT P0, [R0+URZ+0x78], R2 ;  /* 0x00007802000075a7 */ /* 0x00032600080011ff */
[----:B----4-:R-:W-:Y:S05]  /*5560*/  @!P0 NANOSLEEP.SYNCS 0x989680 ;  /* 0x009896800000895d */ /* 0x010fea0003900000 */
[----:B------:R-:W4:Y:S02]  /*5570*/  @!P0 SYNCS.PHASECHK.TRANS64 P0, [R0+URZ+0x78], R2 ;  /* 0x00007802000085a7 */ /* 0x000f2400080010ff */
[----:B--234-:R-:W-:Y:S05]  /*5580*/  @P0 EXIT ;  /* 0x000000000000094d */ /* 0x01cfea0003800000 */
[----:B------:R-:W-:Y:S05]  /*5590*/  BRA `(.L_x_93) ;  /* 0xfffffffc00e87947 */ /* 0x000fea000383ffff */
.L_x_78:
[----:B------:R-:W-:-:S06]  /*55a0*/  UISETP.GE.AND UP0, UPT, UR17, 0x4, UPT ;  /* 0x000000041100788c */ /* 0x000fcc000bf06270 */
[----:B------:R-:W-:-:S13]  /*55b0*/  PLOP3.LUT P0, PT, PT, PT, UP0, 0x80, 0x8 ;  /* 0x000000000008781c */ /* 0x000fda0003f0f008 */
[----:B-1----:R-:W-:Y:S05]  /*55c0*/  @!P0 EXIT ;  /* 0x000000000000894d */ /* 0x002fea0003800000 */
[----:B------:R-:W-:Y:S01]  /*55d0*/  BAR.SYNC.DEFER_BLOCKING 0x6, 0xa0 ;  /* 0x0182800000007b1d */ /* 0x000fe20000010000 */
[C---:B------:R-:W-:Y:S01]  /*55e0*/  IMAD.SHL.U32 R3, R56.reuse, 0x20, RZ ;  /* 0x0000002038037824 */ /* 0x040fe200078e00ff */
[C---:B------:R-:W-:Y:S01]  /*55f0*/  LOP3.LUT P0, RZ, R56.reuse, 0x4, RZ, 0xc0, !PT ;  /* 0x0000000438ff7812 */ /* 0x040fe2000780c0ff */
[C---:B------:R-:W-:Y:S01]  /*5600*/  IMAD.SHL.U32 R2, R56.reuse, 0x10, RZ ;  /* 0x0000001038027824 */ /* 0x040fe200078e00ff */
[----:B------:R-:W-:Y:S01]  /*5610*/  CS2R R52, SRZ ;  /* 0x0000000000347805 */ /* 0x000fe2000001ff00 */
[C---:B------:R-:W-:Y:S01]  /*5620*/  IMAD.SHL.U32 R44, R56.reuse, 0x4, RZ ;  /* 0x00000004382c7824 */ /* 0x040fe200078e00ff */
[----:B------:R-:W-:Y:S01]  /*5630*/  UMOV UR44, 0x400 ;  /* 0x00000400002c7882 */ /* 0x000fe20000000000 */
[----:B------:R-:W1:Y:S01]  /*5640*/  LDCU.64 UR4, c[0x0][0x890] ;  /* 0x00011200ff0477ac */ /* 0x000e620008000a00 */
[----:B------:R-:W2:Y:S01]  /*5650*/  LDC.64 R42, c[0x0][0x8b0] ;  /* 0x00022c00ff2a7b82 */ /* 0x000ea20000000a00 */
[----:B------:R-:W-:Y:S01]  /*5660*/  LOP3.LUT R6, R3, 0xc0, RZ, 0xc0, !PT ;  /* 0x000000c003067812 */ /* 0x000fe200078ec0ff */
[----:B------:R-:W-:Y:S01]  /*5670*/  IMAD.U32 R23, R56, 0x10000, RZ ;  /* 0x0001000038177824 */ /* 0x000fe200078e00ff */
[----:B------:R-:W-:Y:S01]  /*5680*/  ULEA UR44, UR52, UR44, 0x18 ;  /* 0x0000002c342c7291 */ /* 0x000fe2000f8ec0ff */
[----:B------:R-:W-:Y:S01]  /*5690*/  LOP3.LUT R2, R2, 0x600, RZ, 0xc0, !PT ;  /* 0x0000060002027812 */ /* 0x000fe200078ec0ff */
[----:B------:R-:W-:Y:S01]  /*56a0*/  IMAD.MOV.U32 R55, RZ, RZ, 0x20 ;  /* 0x00000020ff377424 */ /* 0x000fe200078e00ff */
[----:B------:R-:W-:Y:S01]  /*56b0*/  LOP3.LUT R44, R6, 0x18, R44, 0xf8, !PT ;  /* 0x00000018062c7812 */ /* 0x000fe200078ef82c */
[----:B------:R-:W-:Y:S01]  /*56c0*/  IMAD.MOV.U32 R54, RZ, RZ, 0x1 ;  /* 0x00000001ff367424 */ /* 0x000fe200078e00ff */
[----:B------:R-:W3:Y:S01]  /*56d0*/  LDC.64 R40, c[0x0][0x8a8] ;  /* 0x00022a00ff287b82 */ /* 0x000ee20000000a00 */
[----:B------:R-:W-:Y:S01]  /*56e0*/  SHF.R.U32.HI R6, RZ, 0x1, R56 ;  /* 0x00000001ff067819 */ /* 0x000fe20000011638 */
[----:B------:R-:W-:Y:S01]  /*56f0*/  IMAD.MOV.U32 R22, RZ, RZ, RZ ;  /* 0x000000ffff167224 */ /* 0x000fe200078e00ff */
[--C-:B------:R-:W-:Y:S01]  /*5700*/  LOP3.LUT R2, R2, 0x20, R3.reuse, 0xf8, !PT ;  /* 0x0000002002027812 */ /* 0x100fe200078ef803 */
[----:B------:R-:W-:Y:S01]  /*5710*/  IMAD.MOV.U32 R51, RZ, RZ, RZ ;  /* 0x000000ffff337224 */ /* 0x000fe200078e00ff */
[----:B------:R-:W-:Y:S01]  /*5720*/  LOP3.LUT R23, R23, 0x600000, RZ, 0xc0, !PT ;  /* 0x0060000017177812 */ /* 0x000fe200078ec0ff */
[----:B------:R-:W4:Y:S01]  /*5730*/  LDCU UR60, c[0x0][0x370] ;  /* 0x00006e00ff3c77ac */ /* 0x000f220008000800 */
[----:B------:R-:W-:Y:S01]  /*5740*/  LOP3.LUT R44, R44, 0x8, R6, 0x78, !PT ;  /* 0x000000082c2c7812 */ /* 0x000fe200078e7806 */
[----:B------:R-:W4:Y:S01]  /*5750*/  LDS R0, [UR44+0x140] ;  /* 0x0001402cff007984 */ /* 0x000f220008000800 */
[----:B-1----:R-:W-:Y:S01]  /*5760*/  IMAD.U32 R58, RZ, RZ, UR4 ;  /* 0x00000004ff3a7e24 */ /* 0x002fe2000f8e00ff */
[----:B------:R-:W-:Y:S01]  /*5770*/  UIADD3 UR4, UPT, UPT, UR44, 0x200, URZ ;  /* 0x000002002c047890 */ /* 0x000fe2000fffe0ff */
[----:B------:R-:W-:Y:S01]  /*5780*/  LOP3.LUT R2, R2, 0x100, R3, 0xf8, !PT ;  /* 0x0000010002027812 */ /* 0x000fe200078ef803 */
[----:B------:R-:W-:Y:S01]  /*5790*/  IMAD.U32 R57, RZ, RZ, UR5 ;  /* 0x00000005ff397e24 */ /* 0x000fe2000f8e00ff */
[----:B------:R-:W-:Y:S01]  /*57a0*/  LOP3.LUT R56, R56, 0x60, RZ, 0xc0, !PT ;  /* 0x0000006038387812 */ /* 0x000fe200078ec0ff */
[----:B------:R-:W1:Y:S01]  /*57b0*/  LDCU UR43, c[0x0][0xb0c] ;  /* 0x00016180ff2b77ac */ /* 0x000e620008000800 */
[----:B------:R-:W-:Y:S01]  /*57c0*/  LOP3.LUT R44, R2, R44, RZ, 0xfc, !PT ;  /* 0x0000002c022c7212 */ /* 0x000fe200078efcff */
[----:B------:R-:W-:Y:S01]  /*57d0*/  IMAD.U32 R49, RZ, RZ, UR4 ;  /* 0x00000004ff317e24 */ /* 0x000fe2000f8e00ff */
[----:B------:R-:W-:Y:S01]  /*57e0*/  SEL R55, R55, 0xffffffe0, !P0 ;  /* 0xffffffe037377807 */ /* 0x000fe20004000000 */
[----:B------:R-:W1:Y:S01]  /*57f0*/  LDCU UR39, c[0x0][0xb30] ;  /* 0x00016600ff2777ac */ /* 0x000e620008000800 */
[----:B------:R-:W1:Y:S01]  /*5800*/  LDCU.64 UR54, c[0x0][0x888] ;  /* 0x00011100ff3677ac */ /* 0x000e620008000a00 */
[----:B------:R-:W1:Y:S01]  /*5810*/  LDCU.64 UR40, c[0x0][0xb28] ;  /* 0x00016500ff2877ac */ /* 0x000e620008000a00 */
[----:B------:R-:W1:Y:S01]  /*5820*/  LDCU.128 UR56, c[0x0][0xb10] ;  /* 0x00016200ff3877ac */ /* 0x000e620008000c00 */
[----:B------:R-:W1:Y:S01]  /*5830*/  LDCU UR53, c[0x0][0x374] ;  /* 0x00006e80ff3577ac */ /* 0x000e620008000800 */
[----:B------:R-:W-:Y:S01]  /*5840*/  UMOV UR47, URZ ;  /* 0x000000ff002f7c82 */ /* 0x000fe20008000000 */
[----:B------:R-:W-:Y:S01]  /*5850*/  UMOV UR46, URZ ;  /* 0x000000ff002e7c82 */ /* 0x000fe20008000000 */
[----:B-1234-:R-:W-:-:S07]  /*5860*/  IMAD.IADD R23, R0, 0x1, R23 ;  /* 0x0000000100177824 */ /* 0x01efce00078e0217 */
.L_x_137:
[C---:B------:R-:W-:Y:S02]  /*5870*/  LEA R3, R51.reuse, UR44, 0x3 ;  /* 0x0000002c33037c11 */ /* 0x040fe4000f8e18ff */
[----:B------:R-:W-:Y:S02]  /*5880*/  SHF.L.U32 R0, R52, 0x1f, RZ ;  /* 0x0000001f34007819 */ /* 0x000fe400000006ff */
[----:B-1----:R-:W-:Y:S02]  /*5890*/  LEA R4, R51, UR44, 0x4 ;  /* 0x0000002c33047c11 */ /* 0x002fe4000f8e20ff */
[----:B------:R-:W1:Y:S02]  /*58a0*/  SYNCS.PHASECHK.TRANS64.TRYWAIT P0, [R3+URZ+0x90], R0 ;  /* 0x00009000030075a7 */ /* 0x000e6400080011ff */
[----:B-12---:R-:W-:Y:S05]  /*58b0*/  @!P0 BRA `(.L_x_94) ;  /* 0x0000003c00248947 */ /* 0x006fea0003800000 */
.L_x_185:
[----:B------:R-:W2:Y:S01]  /*58c0*/  LDS.128 R4, [R4+0x120] ;  /* 0x0001200004047984 */ /* 0x000ea20000000c00 */
[----:B------:R-:W-:Y:S01]  /*58d0*/  UISETP.GE.AND UP0, UPT, UR42, 0x1, UPT ;  /* 0x000000012a00788c */ /* 0x000fe2000bf06270 */
[----:B------:R-:W-:Y:S01]  /*58e0*/  @!PT LDS RZ, [RZ] ;  /* 0x00000000fffff984 */ /* 0x000fe20000000800 */
[----:B------:R-:W-:Y:S01]  /*58f0*/  @!PT LDS RZ, [RZ] ;  /* 0x00000000fffff984 */ /* 0x000fe20000000800 */
[----:B------:R-:W-:Y:S01]  /*5900*/  @!PT LDS RZ, [RZ] ;  /* 0x00000000fffff984 */ /* 0x000fe20000000800 */
[----:B------:R-:W-:Y:S01]  /*5910*/  @!PT LDS RZ, [RZ] ;  /* 0x00000000fffff984 */ /* 0x000fe20000000800 */
[----:B------:R3:W-:Y:S06]  /*5920*/  MEMBAR.ALL.CTA ;  /* 0x0000000000007992 */ /* 0x0007ec0000008000 */
[----:B---3--:R-:W3:Y:S01]  /*5930*/  FENCE.VIEW.ASYNC.S ;  /* 0x00000000000073c6 */ /* 0x008ee20000000000 */
[----:B--2---:R-:W-:Y:S11]  /*5940*/  LOP3.LUT P0, RZ, R6, 0x1, RZ, 0xc0, !PT ;  /* 0x0000000106ff7812 */ /* 0x004ff6000780c0ff */
[----:B------:R-:W-:Y:S02]  /*5950*/  @!UPT UIADD3 URZ, UPT, UPT, URZ, URZ, URZ ;  /* 0x000000fffffff290 */ /* 0x000fe4000fffe0ff */
[----:B---3--:R-:W-:Y:S01]  /*5960*/  VOTEU.ANY UP1, P0 ;  /* 0x0000000000ff7886 */ /* 0x008fe20000020100 */
[----:B------:R-:W-:Y:S01]  /*5970*/  PLOP3.LUT P0, PT, PT, PT, UP1, 0x80, 0x8 ;  /* 0x000000000008781c */ /* 0x000fe20003f0f018 */
[----:B------:R-:W-:Y:S11]  /*5980*/  UP2UR UR62, UPR, URZ, 0x2 ;  /* 0x00000002ff3e7883 */ /* 0x000ff60008000000 */
[----:B------:R-:W-:Y:S01]  /*5990*/  @!UPT UIADD3 URZ, UPT, UPT, URZ, URZ, URZ ;  /* 0x000000fffffff290 */ /* 0x000fe2000fffe0ff */
[----:B-1----:R-:W-:Y:S02]  /*59a0*/  @P0 SHF.R.U32.HI R0, RZ, 0x10, R5 ;  /* 0x00000010ff000819 */ /* 0x002fe40000011605 */
        /* <DEDUP_REMOVED lines=12> */
[----:B------:R-:W2:Y:S01]  /*5a70*/  LDCU UR12, c[0x0][0xb20] ;  /* 0x00016400ff0c77ac */ /* 0x000ea20008000800 */
[----:B------:R-:W-:Y:S02]  /*5a80*/  UIMAD.WIDE.U32 UR4, UR53, UR59, URZ ;  /* 0x0000003b350472a5 */ /* 0x000fe4000f8e00ff */
[----:B------:R-:W-:Y:S02]  /*5a90*/  UIMAD.WIDE.U32 UR6, UR60, UR56, URZ ;  /* 0x000000383c0672a5 */ /* 0x000fe4000f8e00ff */
[----:B------:R-:W-:Y:S02]  /*5aa0*/  UISETP.NE.AND UP0, UPT, UR58, 0x1, UPT ;  /* 0x000000013a00788c */ /* 0x000fe4000bf05270 */
[----:B------:R-:W-:Y:S02]  /*5ab0*/  UIMAD.WIDE.U32 UR8, UR37, UR59, URZ ;  /* 0x0000003b250872a5 */ /* 0x000fe4000f8e00ff */
[----:B------:R-:W-:Y:S02]  /*5ac0*/  UIMAD.WIDE.U32 UR10, UR38, UR56, URZ ;  /* 0x00000038260a72a5 */ /* 0x000fe4000f8e00ff */
[----:B------:R-:W-:Y:S02]  /*5ad0*/  UISETP.NE.AND UP1, UPT, UR43, 0x1, UPT ;  /* 0x000000012b00788c */ /* 0x000fe4000bf25270 */
[----:B------:R-:W-:Y:S01]  /*5ae0*/  UISETP.NE.AND UP2, UPT, UR42, 0x1, UPT ;  /* 0x000000012a00788c */ /* 0x000fe2000bf45270 */
[----:B------:R-:W-:Y:S02]  /*5af0*/  UMOV UR4, UR5 ;  /* 0x0000000500047c82 */ /* 0x000fe40008000000 */
[----:B--2---:R-:W-:Y:S03]  /*5b00*/  USHF.R.U32.HI UR5, URZ, UR12, UR4 ;  /* 0x0000000cff057299 */ /* 0x004fe60008011604 */
[----:B------:R-:W-:Y:S02]  /*5b10*/  UMOV UR4, UR7 ;  /* 0x0000000700047c82 */ /* 0x000fe40008000000 */
[----:B------:R-:W-:Y:S02]  /*5b20*/  USHF.R.U32.HI UR7, URZ, UR57, UR4 ;  /* 0x00000039ff077299 */ /* 0x000fe40008011604 */
[----:B------:R-:W-:Y:S02]  /*5b30*/  USEL UR4, UR53, UR5, !UP0 ;  /* 0x0000000535047287 */ /* 0x000fe4000c000000 */
[----:B------:R-:W-:Y:S01]  /*5b40*/  USEL UR7, UR60, UR7, !UP1 ;  /* 0x000000073c077287 */ /* 0x000fe2000c800000 */
[----:B------:R-:W-:Y:S01]  /*5b50*/  UMOV UR5, UR9 ;  /* 0x0000000900057c82 */ /* 0x000fe20008000000 */
[----:B------:R-:W-:Y:S02]  /*5b60*/  UIMAD.WIDE.U32 UR8, UR4, UR40, URZ ;  /* 0x00000028040872a5 */ /* 0x000fe4000f8e00ff */
[----:B------:R-:W-:Y:S03]  /*5b70*/  USHF.R.U32.HI UR6, URZ, UR12, UR5 ;  /* 0x0000000cff067299 */ /* 0x000fe60008011605 */
[----:B------:R-:W-:Y:S01]  /*5b80*/  UMOV UR5, UR11 ;  /* 0x0000000b00057c82 */ /* 0x000fe20008000000 */
[----:B------:R-:W-:Y:S02]  /*5b90*/  UIMAD.WIDE.U32 UR10, UR7, UR40, URZ ;  /* 0x00000028070a72a5 */ /* 0x000fe4000f8e00ff */
[----:B------:R-:W-:Y:S02]  /*5ba0*/  USHF.R.U32.HI UR12, URZ, UR57, UR5 ;  /* 0x00000039ff0c7299 */ /* 0x000fe40008011605 */
[----:B------:R-:W-:Y:S01]  /*5bb0*/  USEL UR6, UR37, UR6, !UP0 ;  /* 0x0000000625067287 */ /* 0x000fe2000c000000 */
[----:B------:R-:W-:Y:S02]  /*5bc0*/  UMOV UR5, UR9 ;  /* 0x0000000900057c82 */ /* 0x000fe40008000000 */
[----:B------:R-:W-:Y:S01]  /*5bd0*/  UMOV UR10, UR11 ;  /* 0x0000000b000a7c82 */ /* 0x000fe20008000000 */
[----:B------:R-:W-:Y:S02]  /*5be0*/  @UP2 USHF.R.U32.HI UR4, URZ, UR41, UR5 ;  /* 0x00000029ff042299 */ /* 0x000fe40008011605 */
[----:B------:R-:W-:Y:S02]  /*5bf0*/  @UP2 USHF.R.U32.HI UR7, URZ, UR41, UR10 ;  /* 0x00000029ff072299 */ /* 0x000fe4000801160a */
[----:B------:R-:W-:Y:S02]  /*5c00*/  UIMAD UR4, UR42, UR4, URZ ;  /* 0x000000042a0472a4 */ /* 0x000fe4000f8e02ff */
        /* <DEDUP_REMOVED lines=8> */
[----:B------:R-:W-:Y:S02]  /*5c90*/  USEL UR11, UR6, UR4, !UP2 ;  /* 0x00000004060b7287 */ /* 0x000fe4000d000000 */
[----:B------:R-:W-:Y:S02]  /*5ca0*/  UIADD3 UR8, UPT, UPT, -UR5, URZ, URZ ;  /* 0x000000ff05087290 */ /* 0x000fe4000fffe1ff */
[----:B------:R-:W-:Y:S01]  /*5cb0*/  UIADD3 UR10, UPT, UPT, -UR11, URZ, URZ ;  /* 0x000000ff0b0a7290 */ /* 0x000fe2000fffe1ff */
[----:B------:R-:W-:Y:S01]  /*5cc0*/  @!UP0 UMOV UR4, UR9 ;  /* 0x0000000900048c82 */ /* 0x000fe20008000000 */
[----:B------:R-:W-:Y:S02]  /*5cd0*/  UIADD3 UR9, UPT, UPT, -UR6, URZ, URZ ;  /* 0x000000ff06097290 */ /* 0x000fe4000fffe1ff */
[----:B------:R-:W-:Y:S02]  /*5ce0*/  @!UP0 USHF.R.U32.HI UR4, URZ, UR41, UR4 ;  /* 0x00000029ff048299 */ /* 0x000fe40008011604 */
[----:B------:R-:W-:Y:S02]  /*5cf0*/  UIMAD UR10, UR42, UR10, UR6 ;  /* 0x0000000a2a0a72a4 */ /* 0x000fe4000f8e0206 */
[----:B------:R-:W-:Y:S04]  /*5d00*/  @!UP0 USEL UR4, UR5, UR4, !UP2 ;  /* 0x0000000405048287 */ /* 0x000fe8000d000000 */
[----:B------:R-:W-:Y:S02]  /*5d10*/  @!UP0 UIMAD UR10, UR7, UR10, UR4 ;  /* 0x0000000a070a82a4 */ /* 0x000fe4000f8e0204 */
[----:B------:R-:W-:Y:S02]  /*5d20*/  @!UP0 UIADD3 UR11, UPT, UPT, UR11, -UR4, URZ ;  /* 0x800000040b0b8290 */ /* 0x000fe4000fffe0ff */
[----:B------:R-:W-:Y:S02]  /*5d30*/  UIMAD UR7, UR43, UR8, UR38 ;  /* 0x000000082b0772a4 */ /* 0x000fe4000f8e0226 */
[----:B------:R-:W-:Y:S02]  /*5d40*/  @!UP0 UIMAD UR6, UR11, UR42, UR5 ;  /* 0x0000002a0b0682a4 */ /* 0x000fe4000f8e0205 */
[----:B------:R-:W-:Y:S01]  /*5d50*/  UIMAD UR4, UR58, UR9, UR37 ;  /* 0x000000093a0472a4 */ /* 0x000fe2000f8e0225 */
[----:B------:R-:W-:Y:S02]  /*5d60*/  @!UP0 UMOV UR5, UR10 ;  /* 0x0000000a00058c82 */ /* 0x000fe40008000000 */
[----:B------:R-:W-:Y:S02]  /*5d70*/  UIMAD UR38, UR5, UR43, UR7 ;  /* 0x0000002b052672a4 */ /* 0x000fe4000f8e0207 */
[----:B------:R-:W-:Y:S11]  /*5d80*/  UIMAD UR37, UR6, UR58, UR4 ;  /* 0x0000003a062572a4 */ /* 0x000ff6000f8e0204 */
[----:B------:R-:W-:Y:S01]  /*5d90*/  @!UPT UIADD3 URZ, UPT, UPT, URZ, URZ, URZ ;  /* 0x000000fffffff290 */ /* 0x000fe2000fffe0ff */
.L_x_95:
[----:B------:R-:W-:Y:S01]  /*5da0*/  UISETP.NE.AND UP0, UPT, UR39, 0x1, UPT ;  /* 0x000000012700788c */ /* 0x000fe2000bf05270 */
[----:B------:R-:W-:Y:S01]  /*5db0*/  LOP3.LUT P0, RZ, R49, 0x1b0, RZ, 0xc0, !PT ;  /* 0x000001b031ff7812 */ /* 0x000fe2000780c0ff */
[----:B------:R-:W-:Y:S01]  /*5dc0*/  USHF.L.U32 UR50, UR16, 0x6, URZ ;  /* 0x0000000610327899 */ /* 0x000fe200080006ff */
[----:B------:R-:W-:Y:S01]  /*5dd0*/  BSSY.RECONVERGENT B6, `(.L_x_96) ;  /* 0x0000034000067945 */ /* 0x000fe20003800200 */
[----:B------:R-:W-:Y:S01]  /*5de0*/  USHF.L.U32 UR49, UR20, 0x7, URZ ;  /* 0x0000000714317899 */ /* 0x000fe200080006ff */
[----:B------:R-:W-:Y:S06]  /*5df0*/  IADD3 R51, PT, PT, R51, 0x1, RZ ;  /* 0x0000000133337810 */ /* 0x000fec0007ffe0ff */
[----:B------:R-:W2:Y:S01]  /*5e00*/  @!UP0 LDCU.128 UR12, c[0x0][0xb10] ;  /* 0x00016200ff0c87ac */ /* 0x000ea20008000c00 */
[----:B------:R-:W3:Y:S01]  /*5e10*/  @!UP0 LDCU UR5, c[0x0][0xb0c] ;  /* 0x00016180ff0587ac */ /* 0x000ee20008000800 */
[----:B------:R-:W4:Y:S01]  /*5e20*/  @!UP0 LDCU UR10, c[0x0][0xb20] ;  /* 0x00016400ff0a87ac */ /* 0x000f220008000800 */
[----:B--2---:R-:W-:Y:S02]  /*5e30*/  UIMAD.WIDE.U32 UR8, UR38, UR12, URZ ;  /* 0x0000000c260872a5 */ /* 0x004fe4000f8e00ff */
[----:B------:R-:W-:Y:S02]  /*5e40*/  UIMAD.WIDE.U32 UR6, UR37, UR15, URZ ;  /* 0x0000000f250672a5 */ /* 0x000fe4000f8e00ff */
[----:B------:R-:W-:Y:S03]  /*5e50*/  @!UP0 UISETP.NE.AND UP1, UPT, UR14, 0x1, UPT ;  /* 0x000000010e00888c */ /* 0x000fe6000bf25270 */
[----:B------:R-:W-:Y:S01]  /*5e60*/  @!UP0 UMOV UR4, UR9 ;  /* 0x0000000900048c82 */ /* 0x000fe20008000000 */
[----:B---3--:R-:W-:Y:S02]  /*5e70*/  @!UP0 UISETP.NE.AND UP2, UPT, UR5, 0x1, UPT ;  /* 0x000000010500888c */ /* 0x008fe4000bf45270 */
[----:B------:R-:W-:Y:S01]  /*5e80*/  @!UP0 USHF.R.U32.HI UR4, URZ, UR13, UR4 ;  /* 0x0000000dff048299 */ /* 0x000fe20008011604 */
[----:B------:R-:W-:Y:S02]  /*5e90*/  @!UP0 UMOV UR6, UR7 ;  /* 0x0000000700068c82 */ /* 0x000fe40008000000 */
[----:B----4-:R-:W-:Y:S02]  /*5ea0*/  @!UP0 USHF.R.U32.HI UR6, URZ, UR10, UR6 ;  /* 0x0000000aff068299 */ /* 0x010fe40008011606 */
[----:B------:R-:W-:Y:S02]  /*5eb0*/  @!UP0 USEL UR7, UR38, UR4, !UP2 ;  /* 0x0000000426078287 */ /* 0x000fe4000d000000 */
[----:B------:R-:W-:Y:S04]  /*5ec0*/  @!UP0 USEL UR6, UR37, UR6, !UP1 ;  /* 0x0000000625068287 */ /* 0x000fe8000c800000 */
[----:B------:R-:W-:Y:S02]  /*5ed0*/  @!UP0 UIADD3 UR4, UPT, UPT, -UR7, UR6, URZ ;  /* 0x0000000607048290 */ /* 0x000fe4000fffe1ff */
[----:B------:R-:W-:Y:S02]  /*5ee0*/  @!UP0 UIADD3 UR6, UPT, UPT, UR7, -UR6, URZ ;  /* 0x8000000607068290 */ /* 0x000fe4000fffe0ff */
[----:B------:R-:W-:Y:S02]  /*5ef0*/  @!UP0 UIMAD UR38, UR4, UR5, UR38 ;  /* 0x00000005042682a4 */ /* 0x000fe4000f8e0226 */
[----:B------:R-:W-:Y:S01]  /*5f00*/  @!UP0 UIMAD UR37, UR6, UR14, UR37 ;  /* 0x0000000e062582a4 */ /* 0x000fe2000f8e0225 */
[----:B------:R-:W-:Y:S11]  /*5f10*/  @!P0 BRA `(.L_x_97) ;  /* 0x00000000007c8947 */ /* 0x000ff60003800000 */
[----:B------:R-:W2:Y:S01]  /*5f20*/  LDCU.64 UR8, c[0x4][0x80] ;  /* 0x01001000ff0877ac */ /* 0x000ea20008000a00 */
[----:B------:R-:W-:Y:S01]  /*5f30*/  MOV R2, 0x0 ;  /* 0x0000000000027802 */ /* 0x000fe20000000f00 */
[----:B------:R-:W-:Y:S02]  /*5f40*/  HFMA2 R12, -RZ, RZ, 0, 5.9604644775390625e-08 ;  /* 0x00000001ff0c7431 */ /* 0x000fe400000001ff */
[----:B------:R-:W-:Y:S01]  /*5f50*/  IMAD.MOV.U32 R8, RZ, RZ, 0x70 ;  /* 0x00000070ff087424 */ /* 0x000fe200078e00ff */
[----:B------:R3:W4:Y:S01]  /*5f60*/  LDC.64 R14, c[0x4][R2] ;  /* 0x01000000020e7b82 */ /* 0x0007220000000a00 */
[----:B------:R-:W1:Y:S01]  /*5f70*/  LDCU.64 UR6, c[0x4][0x88] ;  /* 0x01001100ff0677ac */ /* 0x000e620008000a00 */
[----:B------:R-:W-:Y:S01]  /*5f80*/  IMAD.MOV.U32 R13, RZ, RZ, RZ ;  /* 0x000000ffff0d7224 */ /* 0x000fe200078e00ff */
[----:B------:R-:W1:Y:S01]  /*5f90*/  LDCU.64 UR4, c[0x4][0x8] ;  /* 0x01000100ff0477ac */ /* 0x000e620008000a00 */
[----:B--2---:R-:W-:Y:S01]  /*5fa0*/  MOV R5, UR9 ;  /* 0x0000000900057c02 */ /* 0x004fe20008000f00 */
[----:B------:R-:W-:Y:S01]  /*5fb0*/  IMAD.U32 R4, RZ, RZ, UR8 ;  /* 0x00000008ff047e24 */ /* 0x000fe2000f8e00ff */
[----:B-1----:R-:W-:Y:S01]  /*5fc0*/  MOV R7, UR7 ;  /* 0x0000000700077c02 */ /* 0x002fe20008000f00 */
[----:B------:R-:W-:Y:S01]  /*5fd0*/  IMAD.U32 R6, RZ, RZ, UR6 ;  /* 0x00000006ff067e24 */ /* 0x000fe2000f8e00ff */
[----:B------:R-:W-:Y:S01]  /*5fe0*/  MOV R11, UR5 ;  /* 0x00000005000b7c02 */ /* 0x000fe20008000f00 */
[----:B------:R-:W-:Y:S02]  /*5ff0*/  IMAD.U32 R10, RZ, RZ, UR4 ;  /* 0x00000004ff0a7e24 */ /* 0x000fe4000f8e00ff */
[----:B------:R-:W-:Y:S07]  /*6000*/  LEPC R20, `(.L_x_98) ;  /* 0x000000001014794e */ /* 0x000fee0000000000 */
[----:B---345:R-:W-:Y:S05]  /*6010*/  CALL.ABS.NOINC R14 ;  /* 0x000000000e007343 */ /* 0x038fea0003c00000 */
.L_x_98:
[----:B------:R-:W1:Y:S01]  /*6020*/  LDCU.64 UR8, c[0x4][0x80] ;  /* 0x01001000ff0877ac */ /* 0x000e620008000a00 */
[----:B------:R-:W2:Y:S01]  /*6030*/  LDC.64 R2, c[0x4][R2] ;  /* 0x0100000002027b82 */ /* 0x000ea20000000a00 */
[----:B------:R-:W-:Y:S02]  /*6040*/  HFMA2 R12, -RZ, RZ, 0, 5.9604644775390625e-08 ;  /* 0x00000001ff0c7431 */ /* 0x000fe400000001ff */
[----:B------:R-:W-:Y:S02]  /*6050*/  IMAD.MOV.U32 R8, RZ, RZ, 0x70 ;  /* 0x00000070ff087424 */ /* 0x000fe400078e00ff */
[----:B------:R-:W-:Y:S01]  /*6060*/  IMAD.MOV.U32 R13, RZ, RZ, RZ ;  /* 0x000000ffff0d7224 */ /* 0x000fe200078e00ff */
[----:B------:R-:W3:Y:S01]  /*6070*/  LDCU.64 UR6, c[0x4][0x88] ;  /* 0x01001100ff0677ac */ /* 0x000ee20008000a00 */
[----:B------:R-:W4:Y:S01]  /*6080*/  LDCU.64 UR4, c[0x4][0x8] ;  /* 0x01000100ff0477ac */ /* 0x000f220008000a00 */
[----:B-1----:R-:W-:Y:S02]  /*6090*/  MOV R4, UR8 ;  /* 0x0000000800047c02 */ /* 0x002fe40008000f00 */
[----:B------:R-:W-:Y:S02]  /*60a0*/  MOV R5, UR9 ;  /* 0x0000000900057c02 */ /* 0x000fe40008000f00 */
[----:B---3--:R-:W-:Y:S01]  /*60b0*/  MOV R7, UR7 ;  /* 0x0000000700077c02 */ /* 0x008fe20008000f00 */
[----:B------:R-:W-:Y:S01]  /*60c0*/  IMAD.U32 R6, RZ, RZ, UR6 ;  /* 0x00000006ff067e24 */ /* 0x000fe2000f8e00ff */
[----:B----4-:R-:W-:Y:S01]  /*60d0*/  MOV R11, UR5 ;  /* 0x00000005000b7c02 */ /* 0x010fe20008000f00 */
[----:B------:R-:W-:Y:S02]  /*60e0*/  IMAD.U32 R10, RZ, RZ, UR4 ;  /* 0x00000004ff0a7e24 */ /* 0x000fe4000f8e00ff */
[----:B------:R-:W-:Y:S07]  /*60f0*/  LEPC R20, `(.L_x_97) ;  /* 0x000000001014794e */ /* 0x000fee0000000000 */
[----:B--2---:R-:W-:Y:S05]  /*6100*/  CALL.ABS.NOINC R2 ;  /* 0x0000000002007343 */ /* 0x004fea0003c00000 */
.L_x_97:
[----:B------:R-:W-:Y:S05]  /*6110*/  BSYNC.RECONVERGENT B6 ;  /* 0x0000000000067941 */ /* 0x000fea0003800200 */
.L_x_96:
[----:B------:R-:W-:Y:S02]  /*6120*/  R2UR UR6, R48 ;  /* 0x00000000300672ca */ /* 0x000fe400000e0000 */
[----:B------:R-:W-:Y:S02]  /*6130*/  R2UR UR5, R58 ;  /* 0x000000003a0572ca */ /* 0x000fe400000e0000 */
[----:B------:R-:W-:Y:S02]  /*6140*/  R2UR UR4, R57 ;  /* 0x00000000390472ca */ /* 0x000fe400000e0000 */
[----:B------:R-:W-:Y:S02]  /*6150*/  ISETP.NE.U32.AND P4, PT, R42, RZ, PT ;  /* 0x000000ff2a00720c */ /* 0x000fe40003f85070 */
[----:B------:R-:W-:Y:S02]  /*6160*/  ISETP.NE.U32.AND P2, PT, RZ, UR54, PT ;  /* 0x00000036ff007c0c */ /* 0x000fe4000bf45070 */
[----:B------:R-:W-:Y:S02]  /*6170*/  ISETP.NE.AND.EX P4, PT, R43, RZ, PT, P4 ;  /* 0x000000ff2b00720c */ /* 0x000fe40003f85340 */
[----:B------:R-:W-:Y:S01]  /*6180*/  ISETP.NE.AND.EX P2, PT, RZ, UR55, PT, P2 ;  /* 0x00000037ff007c0c */ /* 0x000fe2000bf45320 */
[----:B------:R-:W-:Y:S02]  /*6190*/  UISETP.NE.AND UP2, UPT, UR6, URZ, UPT ;  /* 0x000000ff0600728c */ /* 0x000fe4000bf45270 */
[----:B------:R-:W-:Y:S04]  /*61a0*/  UISETP.NE.U32.AND UP0, UPT, UR5, URZ, UPT ;  /* 0x000000ff0500728c */ /* 0x000fe8000bf05070 */
[----:B------:R-:W-:Y:S01]  /*61b0*/  UISETP.NE.AND.EX UP1, UPT, UR4, URZ, UPT, UP0 ;  /* 0x000000ff0400728c */ /* 0x000fe2000bf25300 */
[----:B------:R-:W-:Y:S01]  /*61c0*/  PLOP3.LUT P1, PT, PT, PT, UP2, 0x80, 0x8 ;  /* 0x000000000008781c */ /* 0x000fe20003f2f028 */
[----:B------:R-:W-:Y:S03]  /*61d0*/  UPLOP3.LUT UP0, UPT, UPT, UPT, UPT, 0x40, 0x4 ;  /* 0x000000000004789c */ /* 0x000fe60003f0e870 */
[----:B------:R-:W-:Y:S06]  /*61e0*/  @UP2 UPLOP3.LUT UP0, UPT, UPT, UPT, UP1, 0x80, 0x8 ;  /* 0x000000000008289c */ /* 0x000fec0003f0f010 */
[----:B------:R-:W-:Y:S01]  /*61f0*/  PLOP3.LUT P0, PT, PT, PT, UP0, 0x80, 0x8 ;  /* 0x000000000008781c */ /* 0x000fe20003f0f008 */
[----:B------:R-:W-:Y:S01]  /*6200*/  @!UPT UIADD3 URZ, UPT, UPT, URZ, URZ, URZ ;  /* 0x000000fffffff290 */ /* 0x000fe2000fffe0ff */
[----:B------:R-:W-:Y:S11]  /*6210*/  BRA.U !UP1, `(.L_x_99) ;  /* 0x0000000109407547 */ /* 0x000ff6000b800000 */
[----:B------:R-:W-:Y:S01]  /*6220*/  UISETP.NE.U32.AND UP0, UPT, UR54, URZ, UPT ;  /* 0x000000ff3600728c */ /* 0x000fe2000bf05070 */
[----:B------:R-:W-:Y:S01]  /*6230*/  R2UR UR6, R58 ;  /* 0x000000003a0672ca */ /* 0x000fe200000e0000 */
[----:B------:R-:W2:Y:S01]  /*6240*/  LDCU.64 UR8, c[0x0][0x358] ;  /* 0x00006b00ff0877ac */ /* 0x000ea20008000a00 */
[----:B------:R-:W-:Y:S02]  /*6250*/  HFMA2 R45, -RZ, RZ, 0, 5.9604644775390625e-08 ;  /* 0x00000001ff2d7431 */ /* 0x000fe400000001ff */
[----:B-1----:R-:W-:Y:S01]  /*6260*/  IMAD.MOV.U32 R0, RZ, RZ, 0x1 ;  /* 0x00000001ff007424 */ /* 0x002fe200078e00ff */
[----:B------:R-:W-:Y:S06]  /*6270*/  UISETP.NE.AND.EX UP0, UPT, UR55, URZ, UPT, UP0 ;  /* 0x000000ff3700728c */ /* 0x000fec000bf05300 */
[----:B------:R-:W-:Y:S05]  /*6280*/  PLOP3.LUT P3, PT, PT, PT, UP0, 0x80, 0x8 ;  /* 0x000000000008781c */ /* 0x000fea0003f6f008 */
[----:B------:R-:W1:Y:S01]  /*6290*/  @UP0 LDCU.64 UR4, c[0x0][0x888] ;  /* 0x00011100ff0407ac */ /* 0x000e620008000a00 */
[----:B------:R-:W-:Y:S07]  /*62a0*/  @UP0 UIMAD UR6, UR36, UR6, URZ ;  /* 0x00000006240602a4 */ /* 0x000fee000f8e02ff */
[----:B------:R-:W-:Y:S01]  /*62b0*/  @!P3 PRMT R45, R0, 0x7610, R45 ;  /* 0x00007610002db816 */ /* 0x000fe2000000002d */
[----:B-1----:R-:W-:Y:S06]  /*62c0*/  @UP0 UIMAD.WIDE UR4, UR6, 0x4, UR4 ;  /* 0x00000004060408a5 */ /* 0x002fec000f8e0204 */
[----:B------:R-:W-:Y:S02]  /*62d0*/  IMAD.U32 R2, RZ, RZ, UR4 ;  /* 0x00000004ff027e24 */ /* 0x000fe4000f8e00ff */
[----:B------:R-:W-:Y:S03]  /*62e0*/  IMAD.U32 R3, RZ, RZ, UR5 ;  /* 0x00000005ff037e24 */ /* 0x000fe6000f8e00ff */
[----:B------:R-:W1:Y:S02]  /*62f0*/  @!UP0 LDCU UR4, c[0x0][0x880] ;  /* 0x00011000ff0487ac */ /* 0x000e640008000800 */
[----:B--2--5:R2:W5:Y:S02]  /*6300*/  @P3 LDG.E R27, desc[UR8][R2.64] ;  /* 0x00000008021b3981 */ /* 0x024564000c1e1900 */
[----:B-12---:R-:W-:Y:S02]  /*6310*/  @!P3 MOV R27, UR4 ;  /* 0x00000004001bbc02 */ /* 0x006fe40008000f00 */
.L_x_99:
[----:B------:R-:W-:Y:S05]  /*6320*/  @!P4 BRA `(.L_x_100) ;  /* 0x000000000024c947 */ /* 0x000fea0003800000 */
[----:B------:R-:W-:Y:S01]  /*6330*/  ISETP.NE.U32.AND P3, PT, R40, RZ, PT ;  /* 0x000000ff2800720c */ /* 0x000fe20003f65070 */
[----:B------:R-:W2:Y:S03]  /*6340*/  LDCU.64 UR4, c[0x0][0x358] ;  /* 0x00006b00ff0477ac */ /* 0x000ea60008000a00 */
[----:B------:R-:W-:Y:S11]  /*6350*/  ISETP.NE.AND.EX P3, PT, R41, RZ, PT, P3 ;  /* 0x000000ff2900720c */ /* 0x000ff60003f65330 */
[----:B------:R-:W-:Y:S02]  /*6360*/  @!UPT UIADD3 URZ, UPT, UPT, URZ, URZ, URZ ;  /* 0x000000fffffff290 */ /* 0x000fe4000fffe0ff */
[----:B------:R-:W3:Y:S01]  /*6370*/  @P3 LDC.64 R2, c[0x0][0x8a8] ;  /* 0x00022a00ff023b82 */ /* 0x000ee20000000a00 */
[----:B-1----:R-:W-:Y:S04]  /*6380*/  @P3 IMAD R0, R42, UR36, RZ ;  /* 0x000000242a003c24 */ /* 0x002fe8000f8e02ff */
[----:B---3--:R-:W-:Y:S05]  /*6390*/  @P3 IMAD.WIDE R2, R0, 0x4, R2 ;  /* 0x0000000400023825 */ /* 0x008fea00078e0202 */
[----:B--2--5:R2:W5:Y:S02]  /*63a0*/  @P3 LDG.E R24, desc[UR4][R2.64] ;  /* 0x0000000402183981 */ /* 0x024564000c1e1900 */
[----:B--2---:R-:W3:Y:S02]  /*63b0*/  @!P3 LDC R24, c[0x0][0x8a0] ;  /* 0x00022800ff18bb82 */ /* 0x004ee40000000800 */
.L_x_100:
[----:B-----5:R-:W-:Y:S01]  /*63c0*/  FSETP.NEU.AND P3, PT, R27, RZ, PT ;  /* 0x000000ff1b00720b */ /* 0x020fe20003f6d000 */
[----:B------:R-:W-:Y:S01]  /*63d0*/  IMAD.SHL.U32 R63, R44, 0x2, RZ ;  /* 0x000000022c3f7824 */ /* 0x000fe200078e00ff */
[----:B------:R-:W-:Y:S01]  /*63e0*/  SEL R4, RZ, 0xffffffff, P2 ;  /* 0xffffffffff047807 */ /* 0x000fe20001000000 */
[----:B------:R-:W-:Y:S01]  /*63f0*/  BSSY B1, `(.L_x_101) ;  /* 0x0000036000017945 */ /* 0x000fe20003800000 */
[----:B------:R-:W-:Y:S01]  /*6400*/  @P1 LOP3.LUT P2, RZ, R45, 0xff, RZ, 0xc0, !PT ;  /* 0x000000ff2dff1812 */ /* 0x000fe2000784c0ff */
[----:B------:R-:W-:Y:S01]  /*6410*/  VIADD R61, R63, UR44 ;  /* 0x0000002c3f3d7c36 */ /* 0x000fe20008000000 */
[----:B-1----:R-:W-:Y:S01]  /*6420*/  @P1 SEL R0, RZ, 0xffffffff, P3 ;  /* 0xffffffffff001807 */ /* 0x002fe20001800000 */
[----:B------:R-:W-:Y:S01]  /*6430*/  IMAD.MOV.U32 R64, RZ, RZ, 0x1 ;  /* 0x00000001ff407424 */ /* 0x000fe200078e00ff */
[----:B------:R-:W-:Y:S01]  /*6440*/  LOP3.LUT R54, R54, 0x1, RZ, 0x3c, !PT ;  /* 0x0000000136367812 */ /* 0x000fe200078e3cff */
[----:B------:R-:W-:Y:S01]  /*6450*/  IMAD.MOV.U32 R62, RZ, RZ, RZ ;  /* 0x000000ffff3e7224 */ /* 0x000fe200078e00ff */
[----:B------:R-:W-:Y:S02]  /*6460*/  @P0 SEL R0, R4, R0, !P2 ;  /* 0x0000000004000207 */ /* 0x000fe40005000000 */
[----:B------:R-:W-:Y:S02]  /*6470*/  CS2R R38, SRZ ;  /* 0x0000000000267805 */ /* 0x000fe4000001ff00 */
[----:B------:R-:W-:Y:S02]  /*6480*/  LEA R26, R22, UR44, 0x3 ;  /* 0x0000002c161a7c11 */ /* 0x000fe4000f8e18ff */
[----:B------:R-:W-:Y:S02]  /*6490*/  CS2R R36, SRZ ;  /* 0x0000000000247805 */ /* 0x000fe4000001ff00 */
[----:B------:R-:W-:Y:S02]  /*64a0*/  @P1 LOP3.LUT R0, R0, 0x1, RZ, 0xc0, !PT ;  /* 0x0000000100001812 */ /* 0x000fe400078ec0ff */
[----:B------:R-:W-:Y:S02]  /*64b0*/  CS2R R30, SRZ ;  /* 0x00000000001e7805 */ /* 0x000fe4000001ff00 */
[----:B------:R-:W-:Y:S02]  /*64c0*/  SHF.L.U32 R2, R53, 0x1f, RZ ;  /* 0x0000001f35027819 */ /* 0x000fe400000006ff */
[----:B------:R-:W-:Y:S02]  /*64d0*/  CS2R R28, SRZ ;  /* 0x00000000001c7805 */ /* 0x000fe4000001ff00 */
[----:B------:R-:W-:Y:S01]  /*64e0*/  ISETP.NE.U32.OR P5, PT, R0, 0x1, !P1 ;  /* 0x000000010000780c */ /* 0x000fe20004fa5470 */
[----:B------:R-:W-:Y:S01]  /*64f0*/  IMAD.IADD R60, R55, 0x1, R61 ;  /* 0x00000001373c7824 */ /* 0x000fe200078e023d */
[----:B------:R-:W-:Y:S02]  /*6500*/  PLOP3.LUT P2, PT, PT, PT, UP1, 0x80, 0x8 ;  /* 0x000000000008781c */ /* 0x000fe40003f4f018 */
[----:B------:R-:W-:Y:S02]  /*6510*/  LEA.HI R25, R22, R22, RZ, 0x1 ;  /* 0x0000001616197211 */ /* 0x000fe400078f08ff */
[----:B------:R-:W-:Y:S02]  /*6520*/  LOP3.LUT P4, R50, R45, 0xff, RZ, 0xc0, !PT ;  /* 0x000000ff2d327812 */ /* 0x000fe4000788c0ff */
[----:B------:R-:W-:Y:S02]  /*6530*/  SEL R3, RZ, 0xffffffff, P3 ;  /* 0xffffffffff037807 */ /* 0x000fe40001800000 */
[----:B------:R-:W-:Y:S03]  /*6540*/  P2R R59, PR, RZ, 0x20 ;  /* 0x00000020ff3b7803 */ /* 0x000fe60000000000 */
[----:B------:R-:W-:Y:S02]  /*6550*/  @P5 SHF.L.U32 R0, R54, 0x1f, RZ ;  /* 0x0000001f36005819 */ /* 0x000fe400000006ff */
[----:B------:R-:W-:Y:S02]  /*6560*/  @P2 SEL R3, R4, R3, !P4 ;  /* 0x0000000304032207 */ /* 0x000fe40006000000 */
[----:B------:R1:W2:Y:S02]  /*6570*/  @P5 SYNCS.PHASECHK.TRANS64.TRYWAIT P1, [UR44+0x40], R0 ;  /* 0x00004000ff0055a7 */ /* 0x0002a4000802112c */
[----:B------:R-:W-:Y:S04]  /*6580*/  LOP3.LUT R3, R3, 0x1, RZ, 0xc0, !PT ;  /* 0x0000000103037812 */ /* 0x000fe800078ec0ff */
[----:B------:R-:W-:Y:S04]  /*6590*/  ISETP.NE.U32.AND P2, PT, R3, 0x1, PT ;  /* 0x000000010300780c */ /* 0x000fe80003f45070 */
[----:B------:R-:W-:Y:S01]  /*65a0*/  P2R R65, PR, RZ, 0x4 ;  /* 0x00000004ff417803 */ /* 0x000fe20000000000 */
[----:B------:R4:W3:Y:S01]  /*65b0*/  SYNCS.PHASECHK.TRANS64.TRYWAIT P0, [R26+URZ+0xb0], R2 ;  /* 0x0000b0021a0075a7 */ /* 0x0008e200080011ff */
[C---:B-1----:R-:W-:Y:S01]  /*65c0*/  IMAD.SHL.U32 R0, R25.reuse, 0x40, RZ ;  /* 0x0000004019007824 */ /* 0x042fe200078e00ff */
[----:B------:R-:W-:Y:S04]  /*65d0*/  LOP3.LUT R25, R25, 0xffe, RZ, 0xc0, !PT ;  /* 0x00000ffe19197812 */ /* 0x000fe800078ec0ff */
[----:B------:R-:W-:Y:S01]  /*65e0*/  LOP3.LUT R0, R0, 0xffffff80, RZ, 0xc0, !PT ;  /* 0xffffff8000007812 */ /* 0x000fe200078ec0ff */
[----:B------:R-:W-:Y:S04]  /*65f0*/  IMAD.IADD R25, R22, 0x1, -R25 ;  /* 0x0000000116197824 */ /* 0x000fe800078e0a19 */
[----:B------:R-:W-:Y:S04]  /*6600*/  IMAD.IADD R0, R23, 0x1, R0 ;  /* 0x0000000117007824 */ /* 0x000fe800078e0200 */
[----:B------:R-:W-:Y:S01]  /*6610*/  IMAD R25, R25, 0x100000, R0 ;  /* 0x0010000019197824 */ /* 0x000fe200078e0200 */
[----:B--2---:R-:W-:Y:S01]  /*6620*/  @P5 SEL R64, RZ, 0x1, !P1 ;  /* 0x00000001ff405807 */ /* 0x004fe20004800000 */
[----:B----4-:R-:W-:Y:S06]  /*6630*/  @!P5 BRA `(.L_x_102) ;  /* 0x000000000044d947 */ /* 0x010fec0003800000 */
[----:B------:R-:W-:Y:S01]  /*6640*/  IMAD.MOV.U32 R38, RZ, RZ, RZ ;  /* 0x000000ffff267224 */ /* 0x000fe200078e00ff */
[----:B------:R-:W-:Y:S01]  /*6650*/  ISETP.NE.AND P1, PT, R64, RZ, PT ;  /* 0x000000ff4000720c */ /* 0x000fe20003f25270 */
[----:B------:R-:W-:Y:S01]  /*6660*/  BSSY B0, `(.L_x_103) ;  /* 0x0000008000007945 */ /* 0x000fe20003800000 */
[----:B------:R-:W-:Y:S02]  /*6670*/  CS2R R30, SRZ ;  /* 0x00000000001e7805 */ /* 0x000fe4000001ff00 */
[----:B------:R-:W-:Y:S02]  /*6680*/  CS2R R28, SRZ ;  /* 0x00000000001c7805 */ /* 0x000fe4000001ff00 */
[----:B------:R-:W-:Y:S07]  /*6690*/  CS2R R36, SRZ ;  /* 0x0000000000247805 */ /* 0x000fee000001ff00 */
[----:B------:R-:W-:Y:S05]  /*66a0*/  @P1 BRA `(.L_x_104) ;  /* 0x00000000000c1947 */ /* 0x000fea0003800000 */
[----:B------:R-:W-:Y:S04]  /*66b0*/  SHF.L.U32 R3, R54, 0x1f, RZ ;  /* 0x0000001f36037819 */ /* 0x000fe800000006ff */
[----:B------:R-:W1:Y:S02]  /*66c0*/  SYNCS.PHASECHK.TRANS64.TRYWAIT P1, [UR44+0x40], R3 ;  /* 0x00004003ff0075a7 */ /* 0x000e64000802112c */
[----:B-1----:R-:W-:Y:S05]  /*66d0*/  @!P1 BRA `(.L_x_105) ;  /* 0x0000002c00b09947 */ /* 0x002fea0003800000 */
.L_x_104:
[----:B------:R-:W-:Y:S05]  /*66e0*/  BSYNC B0 ;  /* 0x0000000000007941 */ /* 0x000fea0003800000 */
.L_x_103:
[----:B------:R-:W-:Y:S01]  /*66f0*/  ISETP.NE.AND P1, PT, R65, RZ, PT ;  /* 0x000000ff4100720c */ /* 0x000fe20003f25270 */
[----:B------:R-:W-:Y:S11]  /*6700*/  HFMA2 R62, -RZ, RZ, 0, 5.9604644775390625e-08 ;  /* 0x00000001ff3e7431 */ /* 0x000ff600000001ff */
[----:B------:R-:W-:Y:S01]  /*6710*/  @!UPT UIADD3 URZ, UPT, UPT, URZ, URZ, URZ ;  /* 0x000000fffffff290 */ /* 0x000fe2000fffe0ff */
[----:B------:R-:W-:Y:S05]  /*6720*/  @P1 WARPSYNC.ALL ;  /* 0x0000000000001948 */ /* 0x000fea0003800000 */
[----:B------:R2:W4:Y:S04]  /*6730*/  @P1 LDSM.16.M88.4 R28, [R63+UR44+0x200] ;  /* 0x0002002c3f1c183b */ /* 0x0005280008000200 */
[----:B------:R2:W1:Y:S02]  /*6740*/  @P1 LDSM.16.M88.4 R36, [R60+0x200] ;  /* 0x000200003c24183b */ /* 0x0004640000000200 */
.L_x_102:
[----:B------:R-:W-:Y:S05]  /*6750*/  BSYNC B1 ;  /* 0x0000000000017941 */ /* 0x000fea0003800000 */
.L_x_101:
[----:B-1----:R-:W-:Y:S04]  /*6760*/  SHF.R.U32.HI R0, RZ, 0x15, R25 ;  /* 0x00000015ff007819 */ /* 0x002fe80000011619 */
[----:B------:R-:W-:Y:S01]  /*6770*/  LOP3.LUT P1, RZ, R0, 0x3, R46, 0x48, !PT ;  /* 0x0000000300ff7812 */ /* 0x000fe2000782482e */
[----:B------:R-:W-:Y:S01]  /*6780*/  @!UPT UIADD3 URZ, UPT, UPT, URZ, URZ, URZ ;  /* 0x000000fffffff290 */ /* 0x000fe2000fffe0ff */
[----:B---3--:R-:W-:Y:S11]  /*6790*/  @P0 BRA `(.L_x_106) ;  /* 0x0000000000080947 */ /* 0x008ff60003800000 */
[----:B------:R-:W1:Y:S02]  /*67a0*/  SYNCS.PHASECHK.TRANS64.TRYWAIT P0, [R26+URZ+0xb0], R2 ;  /* 0x0000b0021a0075a7 */ /* 0x000e6400080011ff */
[----:B-1----:R-:W-:Y:S05]  /*67b0*/  @!P0 BRA `(.L_x_107) ;  /* 0x0000002c00908947 */ /* 0x002fea0003800000 */
.L_x_106:
[----:B------:R-:W-:Y:S05]  /*67c0*/  @!P1 BRA `(.L_x_108) ;  /* 0x0000000000409947 */ /* 0x000fea0003800000 */
[----:B------:R-:W3:Y:S01]  /*67d0*/  LDCU.64 UR8, c[0x4][0x70] ;  /* 0x01000e00ff0877ac */ /* 0x000ee20008000a00 */
[----:B------:R-:W-:Y:S01]  /*67e0*/  MOV R3, 0x0 ;  /* 0x0000000000037802 */ /* 0x000fe20000000f00 */
[----:B------:R-:W-:Y:S02]  /*67f0*/  HFMA2 R12, -RZ, RZ, 0, 5.9604644775390625e-08 ;  /* 0x00000001ff0c7431 */ /* 0x000fe400000001ff */
[----:B------:R-:W-:Y:S02]  /*6800*/  IMAD.MOV.U32 R8, RZ, RZ, 0x192 ;  /* 0x00000192ff087424 */ /* 0x000fe400078e00ff */
[----:B------:R-:W-:Y:S01]  /*6810*/  IMAD.MOV.U32 R13, RZ, RZ, RZ ;  /* 0x000000ffff0d7224 */ /* 0x000fe200078e00ff */
[----:B------:R-:W5:Y:S01]  /*6820*/  LDCU.64 UR6, c[0x4][0x78] ;  /* 0x01000f00ff0677ac */ /* 0x000f620008000a00 */
[----:B-1----:R-:W1:Y:S01]  /*6830*/  LDC.64 R2, c[0x4][R3] ;  /* 0x0100000003027b82 */ /* 0x002e620000000a00 */
[----:B------:R-:W2:Y:S01]  /*6840*/  LDCU.64 UR4, c[0x4][0x10] ;  /* 0x01000200ff0477ac */ /* 0x000ea20008000a00 */
[----:B---3--:R-:W-:Y:S01]  /*6850*/  MOV R5, UR9 ;  /* 0x0000000900057c02 */ /* 0x008fe20008000f00 */
[----:B------:R-:W-:Y:S01]  /*6860*/  IMAD.U32 R4, RZ, RZ, UR8 ;  /* 0x00000008ff047e24 */ /* 0x000fe2000f8e00ff */
[----:B-----5:R-:W-:Y:S01]  /*6870*/  MOV R7, UR7 ;  /* 0x0000000700077c02 */ /* 0x020fe20008000f00 */
[----:B------:R-:W-:Y:S01]  /*6880*/  IMAD.U32 R6, RZ, RZ, UR6 ;  /* 0x00000006ff067e24 */ /* 0x000fe2000f8e00ff */
[----:B--2---:R-:W-:Y:S01]  /*6890*/  MOV R11, UR5 ;  /* 0x00000005000b7c02 */ /* 0x004fe20008000f00 */
[----:B------:R-:W-:Y:S02]  /*68a0*/  IMAD.U32 R10, RZ, RZ, UR4 ;  /* 0x00000004ff0a7e24 */ /* 0x000fe4000f8e00ff */
[----:B------:R-:W-:Y:S07]  /*68b0*/  LEPC R20, `(.L_x_108) ;  /* 0x000000001014794e */ /* 0x000fee0000000000 */
[----:B-1--4-:R-:W-:Y:S05]  /*68c0*/  CALL.ABS.NOINC R2 ;  /* 0x0000000002007343 */ /* 0x012fea0003c00000 */
.L_x_108:
[----:B----4-:R-:W-:Y:S01]  /*68d0*/  SHF.L.U32 R3, R28, 0x10, RZ ;  /* 0x000000101c037819 */ /* 0x010fe200000006ff */
[----:B------:R-:W-:Y:S05]  /*68e0*/  WARPSYNC.ALL ;  /* 0x0000000000007948 */ /* 0x000fea0003800000 */
[----:B------:R-:W-:Y:S01]  /*68f0*/  R2UR UR4, R25 ;  /* 0x00000000190472ca */ /* 0x000fe200000e0000 */
[----:B------:R-:W-:Y:S01]  /*6900*/  BSSY.RECONVERGENT B0, `(.L_x_109) ;  /* 0x000004e000007945 */ /* 0x000fe20003800200 */
[C---:B------:R-:W-:Y:S02]  /*6910*/  SHF.L.U32 R20, R29.reuse, 0x10, RZ ;  /* 0x000000101d147819 */ /* 0x040fe400000006ff */
[----:B------:R-:W-:Y:S02]  /*6920*/  LOP3.LUT R21, R29, 0xffff0000, RZ, 0xc0, !PT ;  /* 0xffff00001d157812 */ /* 0x000fe400078ec0ff */
[----:B------:R-:W-:Y:S07]  /*6930*/  ISETP.NE.AND P0, PT, R56, RZ, PT ;  /* 0x000000ff3800720c */ /* 0x000fee0003f05270 */
[----:B------:R-:W3:Y:S02]  /*6940*/  LDTM.16dp256bit.x4 R4, tmem[UR4] ;  /* 0x00000004000479ee */ /* 0x000ee40008120000 */
[----:B---3--:R-:W-:Y:S01]  /*6950*/  FMUL R0, R24, R4 ;  /* 0x0000000418007220 */ /* 0x008fe20000400000 */
[----:B------:R-:W-:Y:S01]  /*6960*/  LOP3.LUT R4, R28, 0xffff0000, RZ, 0xc0, !PT ;  /* 0xffff00001c047812 */ /* 0x000fe200078ec0ff */
[C---:B-1----:R-:W-:Y:S01]  /*6970*/  FMUL R2, R24.reuse, R5 ;  /* 0x0000000518027220 */ /* 0x042fe20000400000 */
[C---:B------:R-:W-:Y:S01]  /*6980*/  FMUL R7, R24.reuse, R7 ;  /* 0x0000000718077220 */ /* 0x040fe20000400000 */
[C---:B------:R-:W-:Y:S01]  /*6990*/  FFMA R0, R27.reuse, R3, R0 ;  /* 0x000000031b007223 */ /* 0x040fe20000000000 */
[C---:B------:R-:W-:Y:S01]  /*69a0*/  FMUL R3, R24.reuse, R6 ;  /* 0x0000000618037220 */ /* 0x040fe20000400000 */
[C---:B------:R-:W-:Y:S01]  /*69b0*/  FFMA R2, R27.reuse, R4, R2 ;  /* 0x000000041b027223 */ /* 0x040fe20000000002 */
[C---:B------:R-:W-:Y:S01]  /*69c0*/  FMUL R4, R24.reuse, R8 ;  /* 0x0000000818047220 */ /* 0x040fe20000400000 */
[C---:B------:R-:W-:Y:S01]  /*69d0*/  FMUL R8, R24.reuse, R12 ;  /* 0x0000000c18087220 */ /* 0x040fe20000400000 */
[----:B------:R-:W-:Y:S01]  /*69e0*/  FMUL R12, R24, R16 ;  /* 0x00000010180c7220 */ /* 0x000fe20000400000 */
[----:B------:R-:W-:Y:S01]  /*69f0*/  SHF.L.U32 R16, R30, 0x10, RZ ;  /* 0x000000101e107819 */ /* 0x000fe200000006ff */
[C---:B------:R-:W-:Y:S01]  /*6a00*/  FFMA R3, R27.reuse, R20, R3 ;  /* 0x000000141b037223 */ /* 0x040fe20000000003 */
[----:B------:R-:W-:Y:S01]  /*6a10*/  F2FP.BF16.F32.PACK_AB R32, R2, R0 ;  /* 0x000000000220723e */ /* 0x000fe200000010ff */
[C---:B------:R-:W-:Y:S01]  /*6a20*/  FFMA R7, R27.reuse, R21, R7 ;  /* 0x000000151b077223 */ /* 0x040fe20000000007 */
[----:B------:R-:W-:Y:S01]  /*6a30*/  LOP3.LUT R0, R30, 0xffff0000, RZ, 0xc0, !PT ;  /* 0xffff00001e007812 */ /* 0x000fe200078ec0ff */
[----:B------:R-:W-:Y:S01]  /*6a40*/  FFMA R4, R27, R16, R4 ;  /* 0x000000101b047223 */ /* 0x000fe20000000004 */
[C---:B------:R-:W-:Y:S01]  /*6a50*/  SHF.L.U32 R2, R31.reuse, 0x10, RZ ;  /* 0x000000101f027819 */ /* 0x040fe200000006ff */
[C---:B------:R-:W-:Y:S01]  /*6a60*/  FMUL R5, R24.reuse, R9 ;  /* 0x0000000918057220 */ /* 0x040fe20000400000 */
[----:B------:R-:W-:Y:S01]  /*6a70*/  LOP3.LUT R16, R31, 0xffff0000, RZ, 0xc0, !PT ;  /* 0xffff00001f107812 */ /* 0x000fe200078ec0ff */
[----:B------:R-:W-:Y:S01]  /*6a80*/  FMUL R6, R24, R10 ;  /* 0x0000000a18067220 */ /* 0x000fe20000400000 */
[----:B------:R-:W-:Y:S01]  /*6a90*/  F2FP.BF16.F32.PACK_AB R33, R7, R3 ;  /* 0x000000030721723e */ /* 0x000fe200000010ff */
[C---:B------:R-:W-:Y:S01]  /*6aa0*/  FFMA R5, R27.reuse, R0, R5 ;  /* 0x000000001b057223 */ /* 0x040fe20000000005 */
[C---:B------:R-:W-:Y:S01]  /*6ab0*/  SHF.L.U32 R0, R36.reuse, 0x10, RZ ;  /* 0x0000001024007819 */ /* 0x040fe200000006ff */
[----:B------:R-:W-:Y:S01]  /*6ac0*/  FFMA R6, R27, R2, R6 ;  /* 0x000000021b067223 */ /* 0x000fe20000000006 */
[----:B------:R-:W-:Y:S01]  /*6ad0*/  LOP3.LUT R2, R36, 0xffff0000, RZ, 0xc0, !PT ;  /* 0xffff000024027812 */ /* 0x000fe200078ec0ff */
[C---:B------:R-:W-:Y:S01]  /*6ae0*/  FMUL R11, R24.reuse, R11 ;  /* 0x0000000b180b7220 */ /* 0x040fe20000400000 */
[----:B------:R-:W-:Y:S01]  /*6af0*/  SHF.L.U32 R3, R37, 0x10, RZ ;  /* 0x0000001025037819 */ /* 0x000fe200000006ff */
[C---:B------:R-:W-:Y:S01]  /*6b00*/  FMUL R9, R24.reuse, R13 ;  /* 0x0000000d18097220 */ /* 0x040fe20000400000 */
[----:B------:R-:W-:Y:S01]  /*6b10*/  F2FP.BF16.F32.PACK_AB R34, R5, R4 ;  /* 0x000000040522723e */ /* 0x000fe200000010ff */
[C---:B------:R-:W-:Y:S01]  /*6b20*/  FMUL R10, R24.reuse, R14 ;  /* 0x0000000e180a7220 */ /* 0x040fe20000400000 */
[C---:B------:R-:W-:Y:S01]  /*6b30*/  FFMA R11, R27.reuse, R16, R11 ;  /* 0x000000101b0b7223 */ /* 0x040fe2000000000b */
[C---:B------:R-:W-:Y:S01]  /*6b40*/  FFMA R8, R27.reuse, R0, R8 ;  /* 0x000000001b087223 */ /* 0x040fe20000000008 */
[----:B------:R-:W-:Y:S01]  /*6b50*/  FFMA R9, R27, R2, R9 ;  /* 0x000000021b097223 */ /* 0x000fe20000000009 */
[----:B------:R-:W-:Y:S01]  /*6b60*/  LOP3.LUT R0, R37, 0xffff0000, RZ, 0xc0, !PT ;  /* 0xffff000025007812 */ /* 0x000fe200078ec0ff */
[----:B------:R-:W-:Y:S01]  /*6b70*/  FFMA R10, R27, R3, R10 ;  /* 0x000000031b0a7223 */ /* 0x000fe2000000000a */
[----:B------:R-:W-:Y:S01]  /*6b80*/  FMUL R15, R24, R15 ;  /* 0x0000000f180f7220 */ /* 0x000fe20000400000 */
[----:B------:R-:W-:Y:S01]  /*6b90*/  SHF.L.U32 R2, R38, 0x10, RZ ;  /* 0x0000001026027819 */ /* 0x000fe200000006ff */
[----:B------:R-:W-:Y:S01]  /*6ba0*/  FMUL R13, R24, R17 ;  /* 0x00000011180d7220 */ /* 0x000fe20000400000 */
[----:B------:R-:W-:Y:S01]  /*6bb0*/  LOP3.LUT R3, R38, 0xffff0000, RZ, 0xc0, !PT ;  /* 0xffff000026037812 */ /* 0x000fe200078ec0ff */
[C---:B------:R-:W-:Y:S01]  /*6bc0*/  FMUL R14, R24.reuse, R18 ;  /* 0x00000012180e7220 */ /* 0x040fe20000400000 */
[----:B------:R-:W-:Y:S01]  /*6bd0*/  SHF.L.U32 R4, R39, 0x10, RZ ;  /* 0x0000001027047819 */ /* 0x000fe200000006ff */
[----:B------:R-:W-:Y:S01]  /*6be0*/  FFMA R15, R27, R0, R15 ;  /* 0x000000001b0f7223 */ /* 0x000fe2000000000f */
[----:B------:R-:W-:Y:S01]  /*6bf0*/  LOP3.LUT R5, R39, 0xffff0000, RZ, 0xc0, !PT ;  /* 0xffff000027057812 */ /* 0x000fe200078ec0ff */
[----:B------:R-:W-:Y:S01]  /*6c00*/  FMUL R19, R24, R19 ;  /* 0x0000001318137220 */ /* 0x000fe20000400000 */
[C---:B------:R-:W-:Y:S01]  /*6c10*/  FFMA R12, R27.reuse, R2, R12 ;  /* 0x000000021b0c7223 */ /* 0x040fe2000000000c */
[C---:B------:R-:W-:Y:S01]  /*6c20*/  FFMA R13, R27.reuse, R3, R13 ;  /* 0x000000031b0d7223 */ /* 0x040fe2000000000d */
[C---:B------:R-:W-:Y:S01]  /*6c30*/  FFMA R14, R27.reuse, R4, R14 ;  /* 0x000000041b0e7223 */ /* 0x040fe2000000000e */
[----:B------:R-:W-:Y:S01]  /*6c40*/  FFMA R19, R27, R5, R19 ;  /* 0x000000051b137223 */ /* 0x000fe20000000013 */
[----:B------:R-:W-:Y:S02]  /*6c50*/  F2FP.BF16.F32.PACK_AB R35, R11, R6 ;  /* 0x000000060b23723e */ /* 0x000fe400000010ff */
[----:B------:R-:W-:Y:S02]  /*6c60*/  F2FP.BF16.F32.PACK_AB R8, R9, R8 ;  /* 0x000000080908723e */ /* 0x000fe400000010ff */
[----:B------:R-:W-:Y:S01]  /*6c70*/  F2FP.BF16.F32.PACK_AB R9, R15, R10 ;  /* 0x0000000a0f09723e */ /* 0x000fe200000010ff */
[----:B------:R1:W-:Y:S01]  /*6c80*/  STSM.16.M88.4 [R61+0x200], R32 ;  /* 0x000200203d007844 */ /* 0x0003e20000000200 */
[----:B------:R-:W-:Y:S02]  /*6c90*/  F2FP.BF16.F32.PACK_AB R10, R13, R12 ;  /* 0x0000000c0d0a723e */ /* 0x000fe400000010ff */
[----:B------:R-:W-:Y:S05]  /*6ca0*/  F2FP.BF16.F32.PACK_AB R11, R19, R14 ;  /* 0x0000000e130b723e */ /* 0x000fea00000010ff */
[----:B------:R1:W-:Y:S01]  /*6cb0*/  STSM.16.M88.4 [R60+0x200], R8 ;  /* 0x000200083c007844 */ /* 0x0003e20000000200 */
[----:B------:R-:W-:Y:S01]  /*6cc0*/  @!PT LDS RZ, [RZ] ;  /* 0x00000000fffff984 */ /* 0x000fe20000000800 */
[----:B------:R-:W-:Y:S01]  /*6cd0*/  @!PT LDS RZ, [RZ] ;  /* 0x00000000fffff984 */ /* 0x000fe20000000800 */
[----:B------:R-:W-:Y:S01]  /*6ce0*/  @!PT LDS RZ, [RZ] ;  /* 0x00000000fffff984 */ /* 0x000fe20000000800 */
[----:B------:R-:W-:Y:S01]  /*6cf0*/  @!PT LDS RZ, [RZ] ;  /* 0x00000000fffff984 */ /* 0x000fe20000000800 */
[----:B------:R3:W-:Y:S07]  /*6d00*/  MEMBAR.ALL.CTA ;  /* 0x0000000000007992 */ /* 0x0007ee0000008000 */
[----:B---3--:R-:W3:Y:S02]  /*6d10*/  FENCE.VIEW.ASYNC.S ;  /* 0x00000000000073c6 */ /* 0x008ee40000000000 */
[----:B---3--:R-:W-:Y:S06]  /*6d20*/  BAR.SYNC.DEFER_BLOCKING 0x1, 0x80 ;  /* 0x0042000000007b1d */ /* 0x008fec0000010000 */
[----:B------:R-:W-:Y:S05]  /*6d30*/  @P0 BRA `(.L_x_110) ;  /* 0x0000000000280947 */ /* 0x000fea0003800000 */
[----:B------:R-:W3:Y:S01]  /*6d40*/  LDCU.64 UR6, c[0x0][0x348] ;  /* 0x00006900ff0677ac */ /* 0x000ee20008000a00 */
[----:B------:R-:W-:Y:S01]  /*6d50*/  UIADD3 UR4, UPT, UPT, UR44, 0x200, URZ ;  /* 0x000002002c047890 */ /* 0x000fe2000fffe0ff */
[----:B------:R-:W-:Y:S05]  /*6d60*/  UMOV UR51, UR36 ;  /* 0x0000002400337c82 */ /* 0x000fea0008000000 */
[----:B------:R-:W-:Y:S04]  /*6d70*/  MOV R49, UR4 ;  /* 0x0000000400317c02 */ /* 0x000fe80008000f00 */
[----:B------:R-:W-:Y:S01]  /*6d80*/  R2UR UR48, R49 ;  /* 0x00000000313072ca */ /* 0x000fe200000e0000 */
[----:B---3--:R-:W-:Y:S04]  /*6d90*/  UIADD3 UR4, UP0, UPT, UR6, 0x680, URZ ;  /* 0x0000068006047890 */ /* 0x008fe8000ff1e0ff */
[----:B------:R-:W-:Y:S09]  /*6da0*/  UIADD3.X UR5, UPT, UPT, URZ, UR7, URZ, UP0, !UPT ;  /* 0x00000007ff057290 */ /* 0x000ff200087fe4ff */
[----:B------:R3:W-:Y:S01]  /*6db0*/  UTMASTG.3D [UR48], [UR4] ;  /* 0x00000030040073b5 */ /* 0x0007e20008010000 */
[----:B------:R0:W-:Y:S01]  /*6dc0*/  UTMACMDFLUSH ;  /* 0x00000000000079b7 */ /* 0x0001e20000000000 */
[----:B---3--:R-:W-:Y:S04]  /*6dd0*/  DEPBAR.LE SB0, 0x1 ;  /* 0x000080400000791a */ /* 0x008fe80000000000 */
.L_x_110:
[----:B------:R-:W-:Y:S05]  /*6de0*/  BSYNC.RECONVERGENT B0 ;  /* 0x0000000000007941 */ /* 0x000fea0003800200 */
.L_x_109:
[----:B------:R-:W-:Y:S01]  /*6df0*/  BAR.SYNC.DEFER_BLOCKING 0x1, 0x80 ;  /* 0x0042000000007b1d */ /* 0x000fe20000010000 */
[----:B------:R-:W-:Y:S01]  /*6e00*/  ISETP.NE.AND P1, PT, R59, RZ, PT ;  /* 0x000000ff3b00720c */ /* 0x000fe20003f25270 */
[----:B------:R-:W-:Y:S01]  /*6e10*/  UISETP.NE.AND UP0, UPT, UR47, URZ, UPT ;  /* 0x000000ff2f00728c */ /* 0x000fe2000bf05270 */
[----:B------:R-:W-:Y:S11]  /*6e20*/  LEA R2, R62, UR44, 0x3 ;  /* 0x0000002c3e027c11 */ /* 0x000ff6000f8e18ff */
[----:B------:R-:W-:Y:S01]  /*6e30*/  @P1 SHF.L.U32 R3, R54, 0x1f, RZ ;  /* 0x0000001f36031819 */ /* 0x000fe200000006ff */
[----:B------:R-:W-:Y:S06]  /*6e40*/  BRA.U !UP0, `(.L_x_111) ;  /* 0x0000000108247547 */ /* 0x000fec000b800000 */
[----:B------:R-:W-:Y:S01]  /*6e50*/  IMAD.U32 R4, RZ, RZ, UR46 ;  /* 0x0000002eff047e24 */ /* 0x000fe2000f8e00ff */
[----:B------:R-:W-:Y:S01]  /*6e60*/  MOV R0, UR52 ;  /* 0x0000003400007c02 */ /* 0x000fe20008000f00 */
[----:B------:R-:W-:Y:S03]  /*6e70*/  UIADD3 UR4, UPT, UPT, UR46, 0x1, URZ ;  /* 0x000000012e047890 */ /* 0x000fe6000fffe0ff */
[----:B------:R-:W-:Y:S01]  /*6e80*/  @P1 LEA R4, R4, UR44, 0x3 ;  /* 0x0000002c04041c11 */ /* 0x000fe2000f8e18ff */
[----:B------:R-:W-:Y:S04]  /*6e90*/  UISETP.NE.AND UP0, UPT, UR4, 0x4, UPT ;  /* 0x000000040400788c */ /* 0x000fe8000bf05270 */
[----:B------:R-:W-:Y:S01]  /*6ea0*/  @P1 VIADD R4, R4, 0x60 ;  /* 0x0000006004041836 */ /* 0x000fe20000000000 */
[----:B------:R-:W-:Y:S04]  /*6eb0*/  USEL UR46, UR4, URZ, UP0 ;  /* 0x000000ff042e7287 */ /* 0x000fe80008000000 */
[----:B------:R-:W-:Y:S04]  /*6ec0*/  @P1 PRMT R0, R0, 0x654, R4 ;  /* 0x0000065400001816 */ /* 0x000fe80000000004 */
[----:B------:R3:W-:Y:S04]  /*6ed0*/  @P1 SYNCS.ARRIVE.TRANS64.RED.A1T0 RZ, [R0+URZ], RZ ;  /* 0x000000ff00ff19a7 */ /* 0x0007e800081004ff */
.L_x_111:
[----:B------:R-:W4:Y:S01]  /*6ee0*/  @P1 SYNCS.PHASECHK.TRANS64.TRYWAIT P0, [R2+URZ+0x40], R3 ;  /* 0x00004003020015a7 */ /* 0x000f2200080011ff */
[----:B------:R-:W-:Y:S01]  /*6ef0*/  BSSY B1, `(.L_x_112) ;  /* 0x0000013000017945 */ /* 0x000fe20003800000 */
[----:B----4-:R-:W-:Y:S03]  /*6f00*/  @P1 SEL R64, RZ, 0x1, !P0 ;  /* 0x00000001ff401807 */ /* 0x010fe60004000000 */
[----:B------:R-:W-:Y:S05]  /*6f10*/  @!P1 BRA `(.L_x_113) ;  /* 0x0000000000409947 */ /* 0x000fea0003800000 */
[----:B------:R-:W-:Y:S01]  /*6f20*/  ISETP.NE.AND P1, PT, R65, RZ, PT ;  /* 0x000000ff4100720c */ /* 0x000fe20003f25270 */
[----:B------:R-:W-:Y:S01]  /*6f30*/  BSSY B0, `(.L_x_114) ;  /* 0x0000009000007945 */ /* 0x000fe20003800000 */
[----:B------:R-:W-:Y:S11]  /*6f40*/  ISETP.NE.AND P0, PT, R64, RZ, PT ;  /* 0x000000ff4000720c */ /* 0x000ff60003f05270 */
[----:B------:R-:W-:Y:S05]  /*6f50*/  @P1 IMAD R4, R62, 0x1000, R63 ;  /* 0x000010003e041824 */ /* 0x000fea00078e023f */
[----:B------:R-:W-:Y:S05]  /*6f60*/  @P1 IADD3 R3, PT, PT, R4, UR44, RZ ;  /* 0x0000002c04031c10 */ /* 0x000fea000fffe0ff */
[----:B------:R-:W-:Y:S01]  /*6f70*/  @P1 IMAD.IADD R3, R55, 0x1, R3 ;  /* 0x0000000137031824 */ /* 0x000fe200078e0203 */
[----:B------:R-:W-:Y:S06]  /*6f80*/  @P0 BRA `(.L_x_115) ;  /* 0x00000000000c0947 */ /* 0x000fec0003800000 */
[----:B---3--:R-:W-:Y:S04]  /*6f90*/  SHF.L.U32 R0, R54, 0x1f, RZ ;  /* 0x0000001f36007819 */ /* 0x008fe800000006ff */
[----:B------:R-:W3:Y:S02]  /*6fa0*/  SYNCS.PHASECHK.TRANS64.TRYWAIT P0, [R2+URZ+0x40], R0 ;  /* 0x00004000020075a7 */ /* 0x000ee400080011ff */
[----:B---3--:R-:W-:Y:S05]  /*6fb0*/  @!P0 BRA `(.L_x_116) ;  /* 0x0000002400a48947 */ /* 0x008fea0003800000 */
.L_x_115:
[----:B------:R-:W-:Y:S05]  /*6fc0*/  BSYNC B0 ;  /* 0x0000000000007941 */ /* 0x000fea0003800000 */
.L_x_114:
[----:B------:R-:W-:Y:S02]  /*6fd0*/  ISETP.NE.AND P0, PT, R65, RZ, PT ;  /* 0x000000ff4100720c */ /* 0x000fe40003f05270 */
[----:B------:R-:W-:Y:S11]  /*6fe0*/  IADD3 R62, PT, PT, R62, 0x1, RZ ;  /* 0x000000013e3e7810 */ /* 0x000ff60007ffe0ff */
[----:B------:R-:W-:Y:S05]  /*6ff0*/  @P0 WARPSYNC.ALL ;  /* 0x0000000000000948 */ /* 0x000fea0003800000 */
[----:B------:R4:W1:Y:S04]  /*7000*/  @P0 LDSM.16.M88.4 R28, [R4+UR44+0x200] ;  /* 0x0002002c041c083b */ /* 0x0008680008000200 */
[----:B------:R4:W1:Y:S02]  /*7010*/  @P0 LDSM.16.M88.4 R36, [R3+0x200] ;  /* 0x000200000324083b */ /* 0x0008640000000200 */
.L_x_113:
[----:B------:R-:W-:Y:S05]  /*7020*/  BSYNC B1 ;  /* 0x0000000000017941 */ /* 0x000fea0003800000 */
.L_x_112:
[----:B---3--:R-:W-:Y:S05]  /*7030*/  VIADD R0, R25, 0x20 ;  /* 0x0000002019007836 */ /* 0x008fea0000000000 */
[----:B------:R-:W-:Y:S04]  /*7040*/  SHF.R.U32.HI R0, RZ, 0x15, R0 ;  /* 0x00000015ff007819 */ /* 0x000fe80000011600 */
[----:B------:R-:W-:Y:S11]  /*7050*/  LOP3.LUT P0, RZ, R0, 0x3, R46, 0x48, !PT ;  /* 0x0000000300ff7812 */ /* 0x000ff6000780482e */
[----:B------:R-:W-:Y:S02]  /*7060*/  @!UPT UIADD3 URZ, UPT, UPT, URZ, URZ, URZ ;  /* 0x000000fffffff290 */ /* 0x000fe4000fffe0ff */
[----:B------:R-:W-:Y:S05]  /*7070*/  @!P0 BRA `(.L_x_117) ;  /* 0x0000000000408947 */ /* 0x000fea0003800000 */
[----:B------:R-:W3:Y:S01]  /*7080*/  LDCU.64 UR8, c[0x4][0x70] ;  /* 0x01000e00ff0877ac */ /* 0x000ee20008000a00 */
[----:B----4-:R-:W-:Y:S01]  /*7090*/  MOV R3, 0x0 ;  /* 0x0000000000037802 */ /* 0x010fe20000000f00 */
[----:B------:R-:W-:Y:S02]  /*70a0*/  HFMA2 R12, -RZ, RZ, 0, 5.9604644775390625e-08 ;  /* 0x00000001ff0c7431 */ /* 0x000fe400000001ff */
[----:B-1----:R-:W-:Y:S02]  /*70b0*/  IMAD.MOV.U32 R8, RZ, RZ, 0x192 ;  /* 0x00000192ff087424 */ /* 0x002fe400078e00ff */
[----:B------:R-:W-:Y:S01]  /*70c0*/  IMAD.MOV.U32 R13, RZ, RZ, RZ ;  /* 0x000000ffff0d7224 */ /* 0x000fe200078e00ff */
[----:B------:R-:W1:Y:S01]  /*70d0*/  LDCU.64 UR6, c[0x4][0x78] ;  /* 0x01000f00ff0677ac */ /* 0x000e620008000a00 */
[----:B------:R-:W4:Y:S01]  /*70e0*/  LDC.64 R2, c[0x4][R3] ;  /* 0x0100000003027b82 */ /* 0x000f220000000a00 */
[----:B------:R-:W5:Y:S01]  /*70f0*/  LDCU.64 UR4, c[0x4][0x10] ;  /* 0x01000200ff0477ac */ /* 0x000f620008000a00 */
[----:B---3--:R-:W-:Y:S01]  /*7100*/  MOV R5, UR9 ;  /* 0x0000000900057c02 */ /* 0x008fe20008000f00 */
[----:B------:R-:W-:Y:S01]  /*7110*/  IMAD.U32 R4, RZ, RZ, UR8 ;  /* 0x00000008ff047e24 */ /* 0x000fe2000f8e00ff */
[----:B-1----:R-:W-:Y:S01]  /*7120*/  MOV R7, UR7 ;  /* 0x0000000700077c02 */ /* 0x002fe20008000f00 */
[----:B------:R-:W-:Y:S01]  /*7130*/  IMAD.U32 R6, RZ, RZ, UR6 ;  /* 0x00000006ff067e24 */ /* 0x000fe2000f8e00ff */
[----:B-----5:R-:W-:Y:S01]  /*7140*/  MOV R11, UR5 ;  /* 0x00000005000b7c02 */ /* 0x020fe20008000f00 */
[----:B------:R-:W-:Y:S02]  /*7150*/  IMAD.U32 R10, RZ, RZ, UR4 ;  /* 0x00000004ff0a7e24 */ /* 0x000fe4000f8e00ff */
[----:B------:R-:W-:Y:S07]  /*7160*/  LEPC R20, `(.L_x_117) ;  /* 0x000000001014794e */ /* 0x000fee0000000000 */
[----:B--2-4-:R-:W-:Y:S05]  /*7170*/  CALL.ABS.NOINC R2 ;  /* 0x0000000002007343 */ /* 0x014fea0003c00000 */
.L_x_117:
[----:B-1--4-:R-:W-:Y:S01]  /*7180*/  SHF.L.U32 R3, R28, 0x10, RZ ;  /* 0x000000101c037819 */ /* 0x012fe200000006ff */
[----:B------:R-:W-:Y:S05]  /*7190*/  WARPSYNC.ALL ;  /* 0x0000000000007948 */ /* 0x000fea0003800000 */
[----:B------:R-:W-:Y:S01]  /*71a0*/  R2UR UR4, R25 ;  /* 0x00000000190472ca */ /* 0x000fe200000e0000 */
[----:B------:R-:W-:Y:S01]  /*71b0*/  BSSY.RECONVERGENT B0, `(.L_x_118) ;  /* 0x0000056000007945 */ /* 0x000fe20003800200 */
[----:B------:R-:W-:Y:S02]  /*71c0*/  SHF.L.U32 R20, R30, 0x10, RZ ;  /* 0x000000101e147819 */ /* 0x000fe400000006ff */
[----:B------:R-:W-:Y:S02]  /*71d0*/  ISETP.NE.AND P6, PT, R59, RZ, PT ;  /* 0x000000ff3b00720c */ /* 0x000fe40003fc5270 */
[----:B------:R-:W-:Y:S07]  /*71e0*/  ISETP.NE.AND P0, PT, R56, RZ, PT ;  /* 0x000000ff3800720c */ /* 0x000fee0003f05270 */
[----:B------:R-:W1:Y:S02]  /*71f0*/  LDTM.16dp256bit.x4 R4, tmem[UR4+0x20] ;  /* 0x00002004000479ee */ /* 0x000e640008120000 */
[----:B-1----:R-:W-:Y:S01]  /*7200*/  FMUL R0, R24, R4 ;  /* 0x0000000418007220 */ /* 0x002fe20000400000 */
[----:B------:R-:W-:Y:S01]  /*7210*/  LOP3.LUT R4, R28, 0xffff0000, RZ, 0xc0, !PT ;  /* 0xffff00001c047812 */ /* 0x000fe200078ec0ff */
[C---:B------:R-:W-:Y:S01]  /*7220*/  FMUL R2, R24.reuse, R5 ;  /* 0x0000000518027220 */ /* 0x040fe20000400000 */
[----:B------:R-:W-:Y:S01]  /*7230*/  SHF.L.U32 R5, R29, 0x10, RZ ;  /* 0x000000101d057819 */ /* 0x000fe200000006ff */
[----:B------:R-:W-:Y:S01]  /*7240*/  FFMA R0, R27, R3, R0 ;  /* 0x000000031b007223 */ /* 0x000fe20000000000 */
[C---:B------:R-:W-:Y:S01]  /*7250*/  FMUL R3, R24.reuse, R6 ;  /* 0x0000000618037220 */ /* 0x040fe20000400000 */
[----:B------:R-:W-:Y:S01]  /*7260*/  LOP3.LUT R6, R29, 0xffff0000, RZ, 0xc0, !PT ;  /* 0xffff00001d067812 */ /* 0x000fe200078ec0ff */
[C---:B------:R-:W-:Y:S01]  /*7270*/  FFMA R2, R27.reuse, R4, R2 ;  /* 0x000000041b027223 */ /* 0x040fe20000000002 */
[C---:B------:R-:W-:Y:S01]  /*7280*/  FMUL R7, R24.reuse, R7 ;  /* 0x0000000718077220 */ /* 0x040fe20000400000 */
[C---:B------:R-:W-:Y:S01]  /*7290*/  FFMA R3, R27.reuse, R5, R3 ;  /* 0x000000051b037223 */ /* 0x040fe20000000003 */
[C---:B------:R-:W-:Y:S01]  /*72a0*/  FMUL R4, R24.reuse, R8 ;  /* 0x0000000818047220 */ /* 0x040fe20000400000 */
[----:B------:R-:W-:Y:S01]  /*72b0*/  FMUL R5, R24, R9 ;  /* 0x0000000918057220 */ /* 0x000fe20000400000 */
[----:B------:R-:W-:Y:S01]  /*72c0*/  F2FP.BF16.F32.PACK_AB R32, R2, R0 ;  /* 0x000000000220723e */ /* 0x000fe200000010ff */
[C---:B------:R-:W-:Y:S01]  /*72d0*/  FFMA R7, R27.reuse, R6, R7 ;  /* 0x000000061b077223 */ /* 0x040fe20000000007 */
[----:B------:R-:W-:Y:S01]  /*72e0*/  LOP3.LUT R0, R30, 0xffff0000, RZ, 0xc0, !PT ;  /* 0xffff00001e007812 */ /* 0x000fe200078ec0ff */
[----:B------:R-:W-:Y:S01]  /*72f0*/  FFMA R4, R27, R20, R4 ;  /* 0x000000141b047223 */ /* 0x000fe20000000004 */
[----:B------:R-:W-:Y:S01]  /*7300*/  SHF.L.U32 R2, R31, 0x10, RZ ;  /* 0x000000101f027819 */ /* 0x000fe200000006ff */
[----:B------:R-:W-:Y:S01]  /*7310*/  FMUL R6, R24, R10 ;  /* 0x0000000a18067220 */ /* 0x000fe20000400000 */
[----:B------:R-:W-:Y:S01]  /*7320*/  F2FP.BF16.F32.PACK_AB R33, R7, R3 ;  /* 0x000000030721723e */ /* 0x000fe200000010ff */
[----:B------:R-:W-:Y:S01]  /*7330*/  FFMA R5, R27, R0, R5 ;  /* 0x000000001b057223 */ /* 0x000fe20000000005 */
[----:B------:R-:W-:Y:S01]  /*7340*/  LOP3.LUT R3, R31, 0xffff0000, RZ, 0xc0, !PT ;  /* 0xffff00001f037812 */ /* 0x000fe200078ec0ff */
[----:B------:R-:W-:Y:S01]  /*7350*/  FFMA R6, R27, R2, R6 ;  /* 0x000000021b067223 */ /* 0x000fe20000000006 */
[----:B------:R-:W-:Y:S01]  /*7360*/  SHF.L.U32 R7, R36, 0x10, RZ ;  /* 0x0000001024077819 */ /* 0x000fe200000006ff */
[----:B------:R-:W-:Y:S01]  /*7370*/  FMUL R11, R24, R11 ;  /* 0x0000000b180b7220 */ /* 0x000fe20000400000 */
[----:B------:R-:W-:Y:S01]  /*7380*/  LOP3.LUT R0, R36, 0xffff0000, RZ, 0xc0, !PT ;  /* 0xffff000024007812 */ /* 0x000fe200078ec0ff */
[C---:B------:R-:W-:Y:S01]  /*7390*/  FMUL R8, R24.reuse, R12 ;  /* 0x0000000c18087220 */ /* 0x040fe20000400000 */
[----:B------:R-:W-:Y:S01]  /*73a0*/  SHF.L.U32 R2, R37, 0x10, RZ ;  /* 0x0000001025027819 */ /* 0x000fe200000006ff */
[C---:B------:R-:W-:Y:S01]  /*73b0*/  FMUL R9, R24.reuse, R13 ;  /* 0x0000000d18097220 */ /* 0x040fe20000400000 */
[----:B------:R-:W-:Y:S01]  /*73c0*/  F2FP.BF16.F32.PACK_AB R34, R5, R4 ;  /* 0x000000040522723e */ /* 0x000fe200000010ff */
[----:B------:R-:W-:Y:S01]  /*73d0*/  FFMA R11, R27, R3, R11 ;  /* 0x000000031b0b7223 */ /* 0x000fe2000000000b */
[----:B------:R-:W-:Y:S01]  /*73e0*/  SHF.L.U32 R3, R39, 0x10, RZ ;  /* 0x0000001027037819 */ /* 0x000fe200000006ff */
[----:B------:R-:W-:Y:S01]  /*73f0*/  FFMA R8, R27, R7, R8 ;  /* 0x000000071b087223 */ /* 0x000fe20000000008 */
[----:B------:R-:W-:Y:S01]  /*7400*/  LOP3.LUT R4, R39, 0xffff0000, RZ, 0xc0, !PT ;  /* 0xffff000027047812 */ /* 0x000fe200078ec0ff */
[----:B------:R-:W-:Y:S01]  /*7410*/  FFMA R9, R27, R0, R9 ;  /* 0x000000001b097223 */ /* 0x000fe20000000009 */
[----:B------:R-:W-:Y:S01]  /*7420*/  LOP3.LUT R0, R37, 0xffff0000, RZ, 0xc0, !PT ;  /* 0xffff000025007812 */ /* 0x000fe200078ec0ff */
[C---:B------:R-:W-:Y:S01]  /*7430*/  FMUL R10, R24.reuse, R14 ;  /* 0x0000000e180a7220 */ /* 0x040fe20000400000 */
[----:B------:R-:W-:Y:S01]  /*7440*/  F2FP.BF16.F32.PACK_AB R35, R11, R6 ;  /* 0x000000060b23723e */ /* 0x000fe200000010ff */
[----:B------:R-:W-:Y:S01]  /*7450*/  FMUL R15, R24, R15 ;  /* 0x0000000f180f7220 */ /* 0x000fe20000400000 */
[----:B------:R-:W-:Y:S01]  /*7460*/  F2FP.BF16.F32.PACK_AB R8, R9, R8 ;  /* 0x000000080908723e */ /* 0x000fe200000010ff */
[C---:B------:R-:W-:Y:S01]  /*7470*/  FFMA R10, R27.reuse, R2, R10 ;  /* 0x000000021b0a7223 */ /* 0x040fe2000000000a */
[C---:B------:R-:W-:Y:S01]  /*7480*/  SHF.L.U32 R2, R38.reuse, 0x10, RZ ;  /* 0x0000001026027819 */ /* 0x040fe200000006ff */
[----:B------:R-:W-:Y:S01]  /*7490*/  FFMA R15, R27, R0, R15 ;  /* 0x000000001b0f7223 */ /* 0x000fe2000000000f */
[----:B------:R-:W-:Y:S01]  /*74a0*/  LOP3.LUT R0, R38, 0xffff0000, RZ, 0xc0, !PT ;  /* 0xffff000026007812 */ /* 0x000fe200078ec0ff */
[----:B------:R1:W-:Y:S01]  /*74b0*/  STSM.16.M88.4 [R61+0x1200], R32 ;  /* 0x001200203d007844 */ /* 0x0003e20000000200 */
[C---:B------:R-:W-:Y:S01]  /*74c0*/  FMUL R12, R24.reuse, R16 ;  /* 0x00000010180c7220 */ /* 0x040fe20000400000 */
[C---:B------:R-:W-:Y:S01]  /*74d0*/  FMUL R13, R24.reuse, R17 ;  /* 0x00000011180d7220 */ /* 0x040fe20000400000 */
[----:B------:R-:W-:Y:S01]  /*74e0*/  F2FP.BF16.F32.PACK_AB R9, R15, R10 ;  /* 0x0000000a0f09723e */ /* 0x000fe200000010ff */
[C---:B------:R-:W-:Y:S01]  /*74f0*/  FMUL R14, R24.reuse, R18 ;  /* 0x00000012180e7220 */ /* 0x040fe20000400000 */
[----:B------:R-:W-:Y:S01]  /*7500*/  FMUL R19, R24, R19 ;  /* 0x0000001318137220 */ /* 0x000fe20000400000 */
[C---:B------:R-:W-:Y:S01]  /*7510*/  FFMA R12, R27.reuse, R2, R12 ;  /* 0x000000021b0c7223 */ /* 0x040fe2000000000c */
[----:B------:R-:W-:Y:S01]  /*7520*/  MOV R2, UR46 ;  /* 0x0000002e00027c02 */ /* 0x000fe20008000f00 */
[C---:B------:R-:W-:Y:S01]  /*7530*/  FFMA R13, R27.reuse, R0, R13 ;  /* 0x000000001b0d7223 */ /* 0x040fe2000000000d */
[C---:B------:R-:W-:Y:S01]  /*7540*/  FFMA R14, R27.reuse, R3, R14 ;  /* 0x000000031b0e7223 */ /* 0x040fe2000000000e */
[----:B------:R-:W-:Y:S01]  /*7550*/  FFMA R19, R27, R4, R19 ;  /* 0x000000041b137223 */ /* 0x000fe20000000013 */
[----:B------:R-:W-:Y:S02]  /*7560*/  @P6 LEA R2, R2, UR44, 0x3 ;  /* 0x0000002c02026c11 */ /* 0x000fe4000f8e18ff */
[----:B------:R-:W-:Y:S02]  /*7570*/  F2FP.BF16.F32.PACK_AB R10, R13, R12 ;  /* 0x0000000c0d0a723e */ /* 0x000fe400000010ff */
[----:B------:R-:W-:Y:S02]  /*7580*/  F2FP.BF16.F32.PACK_AB R11, R19, R14 ;  /* 0x0000000e130b723e */ /* 0x000fe400000010ff */
[----:B------:R-:W-:Y:S02]  /*7590*/  MOV R0, UR52 ;  /* 0x0000003400007c02 */ /* 0x000fe40008000f00 */
[----:B------:R-:W-:Y:S01]  /*75a0*/  @P6 IADD3 R2, PT, PT, R2, 0x60, RZ ;  /* 0x0000006002026810 */ /* 0x000fe20007ffe0ff */
[----:B------:R1:W-:Y:S01]  /*75b0*/  STSM.16.M88.4 [R60+0x1200], R8 ;  /* 0x001200083c007844 */ /* 0x0003e20000000200 */
[----:B------:R-:W-:Y:S02]  /*75c0*/  @P6 SHF.L.U32 R3, R54, 0x1f, RZ ;  /* 0x0000001f36036819 */ /* 0x000fe400000006ff */
[----:B------:R-:W-:Y:S01]  /*75d0*/  @P6 PRMT R0, R0, 0x654, R2 ;  /* 0x0000065400006816 */ /* 0x000fe20000000002 */
[----:B------:R-:W-:Y:S01]  /*75e0*/  @!PT LDS RZ, [RZ] ;  /* 0x00000000fffff984 */ /* 0x000fe20000000800 */
[----:B------:R-:W-:Y:S01]  /*75f0*/  @!PT LDS RZ, [RZ] ;  /* 0x00000000fffff984 */ /* 0x000fe20000000800 */
[----:B------:R-:W-:Y:S01]  /*7600*/  @!PT LDS RZ, [RZ] ;  /* 0x00000000fffff984 */ /* 0x000fe20000000800 */
[----:B------:R-:W-:Y:S01]  /*7610*/  @!PT LDS RZ, [RZ] ;  /* 0x00000000fffff984 */ /* 0x000fe20000000800 */
[----:B------:R3:W-:Y:S06]  /*7620*/  MEMBAR.ALL.CTA ;  /* 0x0000000000007992 */ /* 0x0007ec0000008000 */
[----:B---3--:R-:W3:Y:S01]  /*7630*/  FENCE.VIEW.ASYNC.S ;  /* 0x00000000000073c6 */ /* 0x008ee20000000000 */
[----:B------:R-:W-:Y:S01]  /*7640*/  LEA R2, R62, UR44, 0x3 ;  /* 0x0000002c3e027c11 */ /* 0x000fe2000f8e18ff */
[----:B---3--:R-:W-:Y:S06]  /*7650*/  BAR.SYNC.DEFER_BLOCKING 0x1, 0x80 ;  /* 0x0042000000007b1d */ /* 0x008fec0000010000 */
[----:B------:R-:W-:Y:S05]  /*7660*/  @P0 BRA `(.L_x_119) ;  /* 0x0000000000280947 */ /* 0x000fea0003800000 */
[----:B------:R-:W3:Y:S01]  /*7670*/  LDCU.64 UR6, c[0x0][0x348] ;  /* 0x00006900ff0677ac */ /* 0x000ee20008000a00 */
[----:B------:R-:W-:Y:S02]  /*7680*/  UIADD3 UR9, UPT, UPT, UR49, 0x20, URZ ;  /* 0x0000002031097890 */ /* 0x000fe4000fffe0ff */
[----:B------:R-:W-:Y:S01]  /*7690*/  UIADD3 UR8, UPT, UPT, UR44, 0x1200, URZ ;  /* 0x000012002c087890 */ /* 0x000fe2000fffe0ff */
[----:B------:R-:W-:Y:S01]  /*76a0*/  UMOV UR10, UR50 ;  /* 0x00000032000a7c82 */ /* 0x000fe20008000000 */
[----:B------:R-:W-:Y:S01]  /*76b0*/  UMOV UR11, UR36 ;  /* 0x00000024000b7c82 */ /* 0x000fe20008000000 */
[----:B---3--:R-:W-:Y:S04]  /*76c0*/  UIADD3 UR4, UP0, UPT, UR6, 0x680, URZ ;  /* 0x0000068006047890 */ /* 0x008fe8000ff1e0ff */
[----:B------:R-:W-:Y:S09]  /*76d0*/  UIADD3.X UR5, UPT, UPT, URZ, UR7, URZ, UP0, !UPT ;  /* 0x00000007ff057290 */ /* 0x000ff200087fe4ff */
[----:B------:R3:W-:Y:S01]  /*76e0*/  UTMASTG.3D [UR8], [UR4] ;  /* 0x00000008040073b5 */ /* 0x0007e20008010000 */
[----:B------:R0:W-:Y:S01]  /*76f0*/  UTMACMDFLUSH ;  /* 0x00000000000079b7 */ /* 0x0001e20000000000 */
[----:B---3--:R-:W-:Y:S04]  /*7700*/  DEPBAR.LE SB0, 0x1 ;  /* 0x000080400000791a */ /* 0x008fe80000000000 */
.L_x_119:
[----:B------:R-:W-:Y:S05]  /*7710*/  BSYNC.RECONVERGENT B0 ;  /* 0x0000000000007941 */ /* 0x000fea0003800200 */
.L_x_118:
[----:B------:R-:W-:Y:S01]  /*7720*/  BAR.SYNC.DEFER_BLOCKING 0x1, 0x80 ;  /* 0x0042000000007b1d */ /* 0x000fe20000010000 */
[----:B------:R-:W-:Y:S04]  /*7730*/  UIADD3 UR4, UPT, UPT, UR46, 0x1, URZ ;  /* 0x000000012e047890 */ /* 0x000fe8000fffe0ff */
[----:B------:R-:W-:Y:S04]  /*7740*/  UISETP.NE.AND UP0, UPT, UR4, 0x4, UPT ;  /* 0x000000040400788c */ /* 0x000fe8000bf05270 */
[----:B------:R-:W-:Y:S01]  /*7750*/  USEL UR45, UR4, URZ, UP0 ;  /* 0x000000ff042d7287 */ /* 0x000fe20008000000 */
[----:B------:R3:W-:Y:S01]  /*7760*/  @P6 SYNCS.ARRIVE.TRANS64.RED.A1T0 RZ, [R0+URZ], RZ ;  /* 0x000000ff00ff69a7 */ /* 0x0007e200081004ff */
[----:B------:R-:W-:Y:S01]  /*7770*/  BSSY B1, `(.L_x_120) ;  /* 0x0000014000017945 */ /* 0x000fe20003800000 */
[----:B------:R-:W4:Y:S02]  /*7780*/  @P6 SYNCS.PHASECHK.TRANS64.TRYWAIT P0, [R2+URZ+0x40], R3 ;  /* 0x00004003020065a7 */ /* 0x000f2400080011ff */
[----:B----4-:R-:W-:Y:S01]  /*7790*/  @P6 SEL R64, RZ, 0x1, !P0 ;  /* 0x00000001ff406807 */ /* 0x010fe20004000000 */
[----:B---3--:R-:W-:Y:S06]  /*77a0*/  @!P6 BRA `(.L_x_121) ;  /* 0x000000000040e947 */ /* 0x008fec0003800000 */
[----:B------:R-:W-:Y:S01]  /*77b0*/  ISETP.NE.AND P1, PT, R65, RZ, PT ;  /* 0x000000ff4100720c */ /* 0x000fe20003f25270 */
[----:B------:R-:W-:Y:S01]  /*77c0*/  BSSY B0, `(.L_x_122) ;  /* 0x0000009000007945 */ /* 0x000fe20003800000 */
[----:B------:R-:W-:Y:S11]  /*77d0*/  ISETP.NE.AND P0, PT, R64, RZ, PT ;  /* 0x000000ff4000720c */ /* 0x000ff60003f05270 */
[----:B------:R-:W-:Y:S05]  /*77e0*/  @P1 IMAD R3, R62, 0x1000, R63 ;  /* 0x000010003e031824 */ /* 0x000fea00078e023f */
[----:B------:R-:W-:Y:S05]  /*77f0*/  @P1 IADD3 R0, PT, PT, R3, UR44, RZ ;  /* 0x0000002c03001c10 */ /* 0x000fea000fffe0ff */
[----:B------:R-:W-:Y:S01]  /*7800*/  @P1 IMAD.IADD R0, R55, 0x1, R0 ;  /* 0x0000000137001824 */ /* 0x000fe200078e0200 */
[----:B------:R-:W-:Y:S06]  /*7810*/  @P0 BRA `(.L_x_123) ;  /* 0x00000000000c0947 */ /* 0x000fec0003800000 */
[----:B------:R-:W-:Y:S04]  /*7820*/  SHF.L.U32 R4, R54, 0x1f, RZ ;  /* 0x0000001f36047819 */ /* 0x000fe800000006ff */
[----:B------:R-:W3:Y:S02]  /*7830*/  SYNCS.PHASECHK.TRANS64.TRYWAIT P0, [R2+URZ+0x40], R4 ;  /* 0x00004004020075a7 */ /* 0x000ee400080011ff */
[----:B---3--:R-:W-:Y:S05]  /*7840*/  @!P0 BRA `(.L_x_124) ;  /* 0x0000001c00948947 */ /* 0x008fea0003800000 */
.L_x_123:
[----:B------:R-:W-:Y:S05]  /*7850*/  BSYNC B0 ;  /* 0x0000000000007941 */ /* 0x000fea0003800000 */
.L_x_122:
[----:B------:R-:W-:Y:S02]  /*7860*/  ISETP.NE.AND P0, PT, R65, RZ, PT ;  /* 0x000000ff4100720c */ /* 0x000fe40003f05270 */
[----:B------:R-:W-:Y:S11]  /*7870*/  IADD3 R62, PT, PT, R62, 0x1, RZ ;  /* 0x000000013e3e7810 */ /* 0x000ff60007ffe0ff */
[----:B------:R-:W-:Y:S05]  /*7880*/  @P0 WARPSYNC.ALL ;  /* 0x0000000000000948 */ /* 0x000fea0003800000 */
[----:B------:R4:W1:Y:S04]  /*7890*/  @P0 LDSM.16.M88.4 R28, [R3+UR44+0x200] ;  /* 0x0002002c031c083b */ /* 0x0008680008000200 */
[----:B------:R4:W1:Y:S02]  /*78a0*/  @P0 LDSM.16.M88.4 R36, [R0+0x200] ;  /* 0x000200000024083b */ /* 0x0008640000000200 */
.L_x_121:
[----:B------:R-:W-:Y:S05]  /*78b0*/  BSYNC B1 ;  /* 0x0000000000017941 */ /* 0x000fea0003800000 */
.L_x_120:
[----:B----4-:R-:W-:Y:S05]  /*78c0*/  VIADD R0, R25, 0x40 ;  /* 0x0000004019007836 */ /* 0x010fea0000000000 */
[----:B------:R-:W-:Y:S04]  /*78d0*/  SHF.R.U32.HI R0, RZ, 0x15, R0 ;  /* 0x00000015ff007819 */ /* 0x000fe80000011600 */
[----:B------:R-:W-:Y:S11]  /*78e0*/  LOP3.LUT P0, RZ, R0, 0x3, R46, 0x48, !PT ;  /* 0x0000000300ff7812 */ /* 0x000ff6000780482e */
[----:B------:R-:W-:Y:S02]  /*78f0*/  @!UPT UIADD3 URZ, UPT, UPT, URZ, URZ, URZ ;  /* 0x000000fffffff290 */ /* 0x000fe4000fffe0ff */
[----:B------:R-:W-:Y:S05]  /*7900*/  @!P0 BRA `(.L_x_125) ;  /* 0x0000000000408947 */ /* 0x000fea0003800000 */
[----:B------:R-:W4:Y:S01]  /*7910*/  LDCU.64 UR8, c[0x4][0x70] ;  /* 0x01000e00ff0877ac */ /* 0x000f220008000a00 */
[----:B------:R-:W-:Y:S01]  /*7920*/  MOV R3, 0x0 ;  /* 0x0000000000037802 */ /* 0x000fe20000000f00 */
[----:B------:R-:W-:Y:S02]  /*7930*/  HFMA2 R12, -RZ, RZ, 0, 5.9604644775390625e-08 ;  /* 0x00000001ff0c7431 */ /* 0x000fe400000001ff */
[----:B-1----:R-:W-:Y:S02]  /*7940*/  IMAD.MOV.U32 R8, RZ, RZ, 0x192 ;  /* 0x00000192ff087424 */ /* 0x002fe400078e00ff */
[----:B------:R-:W-:Y:S01]  /*7950*/  IMAD.MOV.U32 R13, RZ, RZ, RZ ;  /* 0x000000ffff0d7224 */ /* 0x000fe200078e00ff */
[----:B------:R-:W1:Y:S01]  /*7960*/  LDCU.64 UR6, c[0x4][0x78] ;  /* 0x01000f00ff0677ac */ /* 0x000e620008000a00 */
[----:B---3--:R-:W3:Y:S01]  /*7970*/  LDC.64 R2, c[0x4][R3] ;  /* 0x0100000003027b82 */ /* 0x008ee20000000a00 */
[----:B------:R-:W5:Y:S01]  /*7980*/  LDCU.64 UR4, c[0x4][0x10] ;  /* 0x01000200ff0477ac */ /* 0x000f620008000a00 */
[----:B----4-:R-:W-:Y:S01]  /*7990*/  MOV R5, UR9 ;  /* 0x0000000900057c02 */ /* 0x010fe20008000f00 */
[----:B------:R-:W-:Y:S01]  /*79a0*/  IMAD.U32 R4, RZ, RZ, UR8 ;  /* 0x00000008ff047e24 */ /* 0x000fe2000f8e00ff */
[----:B-1----:R-:W-:Y:S01]  /*79b0*/  MOV R7, UR7 ;  /* 0x0000000700077c02 */ /* 0x002fe20008000f00 */
[----:B------:R-:W-:Y:S01]  /*79c0*/  IMAD.U32 R6, RZ, RZ, UR6 ;  /* 0x00000006ff067e24 */ /* 0x000fe2000f8e00ff */
[----:B-----5:R-:W-:Y:S01]  /*79d0*/  MOV R11, UR5 ;  /* 0x00000005000b7c02 */ /* 0x020fe20008000f00 */
[----:B------:R-:W-:Y:S02]  /*79e0*/  IMAD.U32 R10, RZ, RZ, UR4 ;  /* 0x00000004ff0a7e24 */ /* 0x000fe4000f8e00ff */
[----:B------:R-:W-:Y:S07]  /*79f0*/  LEPC R20, `(.L_x_125) ;  /* 0x000000001014794e */ /* 0x000fee0000000000 */
[----:B--23--:R-:W-:Y:S05]  /*7a00*/  CALL.ABS.NOINC R2 ;  /* 0x0000000002007343 */ /* 0x00cfea0003c00000 */
.L_x_125:
[----:B-1----:R-:W-:Y:S01]  /*7a10*/  SHF.L.U32 R3, R28, 0x10, RZ ;  /* 0x000000101c037819 */ /* 0x002fe200000006ff */
[----:B------:R-:W-:Y:S05]  /*7a20*/  WARPSYNC.ALL ;  /* 0x0000000000007948 */ /* 0x000fea0003800000 */
[----:B------:R-:W-:Y:S01]  /*7a30*/  R2UR UR4, R25 ;  /* 0x00000000190472ca */ /* 0x000fe200000e0000 */
[----:B------:R-:W-:Y:S01]  /*7a40*/  BSSY.RECONVERGENT B0, `(.L_x_126) ;  /* 0x0000056000007945 */ /* 0x000fe20003800200 */
[----:B------:R-:W-:Y:S02]  /*7a50*/  SHF.L.U32 R20, R30, 0x10, RZ ;  /* 0x000000101e147819 */ /* 0x000fe400000006ff */
[----:B------:R-:W-:Y:S02]  /*7a60*/  ISETP.NE.AND P6, PT, R59, RZ, PT ;  /* 0x000000ff3b00720c */ /* 0x000fe40003fc5270 */
[----:B------:R-:W-:Y:S07]  /*7a70*/  ISETP.NE.AND P0, PT, R56, RZ, PT ;  /* 0x000000ff3800720c */ /* 0x000fee0003f05270 */
[----:B---3--:R-:W1:Y:S02]  /*7a80*/  LDTM.16dp256bit.x4 R4, tmem[UR4+0x40] ;  /* 0x00004004000479ee */ /* 0x008e640008120000 */
        /* <DEDUP_REMOVED lines=60> */
[----:B------:R-:W-:Y:S02]  /*7e50*/  LEA R3, R62, UR44, 0x3 ;  /* 0x0000002c3e037c11 */ /* 0x000fe4000f8e18ff */
[----:B------:R-:W-:Y:S01]  /*7e60*/  @P6 PRMT R0, R0, 0x654, R2 ;  /* 0x0000065400006816 */ /* 0x000fe20000000002 */
[----:B------:R-:W-:Y:S01]  /*7e70*/  @!PT LDS RZ, [RZ] ;  /* 0x00000000fffff984 */ /* 0x000fe20000000800 */
[----:B------:R-:W-:Y:S01]  /*7e80*/  @!PT LDS RZ, [RZ] ;  /* 0x00000000fffff984 */ /* 0x000fe20000000800 */
[----:B------:R-:W-:Y:S01]  /*7e90*/  @!PT LDS RZ, [RZ] ;  /* 0x00000000fffff984 */ /* 0x000fe20000000800 */
[----:B------:R-:W-:Y:S01]  /*7ea0*/  @!PT LDS RZ, [RZ] ;  /* 0x00000000fffff984 */ /* 0x000fe20000000800 */
[----:B------:R3:W-:Y:S06]  /*7eb0*/  MEMBAR.ALL.CTA ;  /* 0x0000000000007992 */ /* 0x0007ec0000008000 */
[----:B---3--:R-:W3:Y:S01]  /*7ec0*/  FENCE.VIEW.ASYNC.S ;  /* 0x00000000000073c6 */ /* 0x008ee20000000000 */
[----:B------:R-:W-:Y:S01]  /*7ed0*/  @P6 SHF.L.U32 R2, R54, 0x1f, RZ ;  /* 0x0000001f36026819 */ /* 0x000fe200000006ff */
        /* <DEDUP_REMOVED lines=12> */
.L_x_127:
[----:B------:R-:W-:Y:S05]  /*7fa0*/  BSYNC.RECONVERGENT B0 ;  /* 0x0000000000007941 */ /* 0x000fea0003800200 */
.L_x_126:
        /* <DEDUP_REMOVED lines=19> */
.L_x_131:
[----:B------:R-:W-:Y:S05]  /*80e0*/  BSYNC B0 ;  /* 0x0000000000007941 */ /* 0x000fea0003800000 */
.L_x_130:
[----:B------:R-:W-:Y:S11]  /*80f0*/  ISETP.NE.AND P0, PT, R65, RZ, PT ;  /* 0x000000ff4100720c */ /* 0x000ff60003f05270 */
[----:B------:R-:W-:Y:S02]  /*8100*/  @!UPT UIADD3 URZ, UPT, UPT, URZ, URZ, URZ ;  /* 0x000000fffffff290 */ /* 0x000fe4000fffe0ff */
[----:B------:R-:W-:Y:S05]  /*8110*/  @P0 WARPSYNC.ALL ;  /* 0x0000000000000948 */ /* 0x000fea0003800000 */
[----:B------:R4:W1:Y:S04]  /*8120*/  @P0 LDSM.16.M88.4 R28, [R62+UR44+0x200] ;  /* 0x0002002c3e1c083b */ /* 0x0008680008000200 */
[----:B------:R4:W1:Y:S02]  /*8130*/  @P0 LDSM.16.M88.4 R36, [R2+0x200] ;  /* 0x000200000224083b */ /* 0x0008640000000200 */
.L_x_129:
[----:B------:R-:W-:Y:S05]  /*8140*/  BSYNC B1 ;  /* 0x0000000000017941 */ /* 0x000fea0003800000 */
.L_x_128:
[----:B---3--:R-:W-:Y:S05]  /*8150*/  VIADD R0, R25, 0x60 ;  /* 0x0000006019007836 */ /* 0x008fea0000000000 */
[----:B------:R-:W-:Y:S04]  /*8160*/  SHF.R.U32.HI R0, RZ, 0x15, R0 ;  /* 0x00000015ff007819 */ /* 0x000fe80000011600 */
[----:B------:R-:W-:Y:S11]  /*8170*/  LOP3.LUT P0, RZ, R0, 0x3, R46, 0x48, !PT ;  /* 0x0000000300ff7812 */ /* 0x000ff6000780482e */
[----:B------:R-:W-:Y:S02]  /*8180*/  @!UPT UIADD3 URZ, UPT, UPT, URZ, URZ, URZ ;  /* 0x000000fffffff290 */ /* 0x000fe4000fffe0ff */
[----:B------:R-:W-:Y:S05]  /*8190*/  @!P0 BRA `(.L_x_133) ;  /* 0x0000000000408947 */ /* 0x000fea0003800000 */
[----:B------:R-:W3:Y:S01]  /*81a0*/  LDCU.64 UR8, c[0x4][0x70] ;  /* 0x01000e00ff0877ac */ /* 0x000ee20008000a00 */
[----:B------:R-:W-:Y:S01]  /*81b0*/  MOV R3, 0x0 ;  /* 0x0000000000037802 */ /* 0x000fe20000000f00 */
[----:B------:R-:W-:Y:S02]  /*81c0*/  HFMA2 R12, -RZ, RZ, 0, 5.9604644775390625e-08 ;  /* 0x00000001ff0c7431 */ /* 0x000fe400000001ff */
[----:B-1----:R-:W-:Y:S02]  /*81d0*/  IMAD.MOV.U32 R8, RZ, RZ, 0x192 ;  /* 0x00000192ff087424 */ /* 0x002fe400078e00ff */
[----:B------:R-:W-:Y:S01]  /*81e0*/  IMAD.MOV.U32 R13, RZ, RZ, RZ ;  /* 0x000000ffff0d7224 */ /* 0x000fe200078e00ff */
[----:B------:R-:W1:Y:S01]  /*81f0*/  LDCU.64 UR6, c[0x4][0x78] ;  /* 0x01000f00ff0677ac */ /* 0x000e620008000a00 */
[----:B----4-:R-:W4:Y:S01]  /*8200*/  LDC.64 R2, c[0x4][R3] ;  /* 0x0100000003027b82 */ /* 0x010f220000000a00 */
        /* <DEDUP_REMOVED lines=9> */
.L_x_133:
[----:B------:R-:W-:Y:S01]  /*82a0*/  ISETP.NE.AND P0, PT, R56, RZ, PT ;  /* 0x000000ff3800720c */ /* 0x000fe20003f05270 */
[----:B------:R-:W-:Y:S05]  /*82b0*/  WARPSYNC.ALL ;  /* 0x0000000000007948 */ /* 0x000fea0003800000 */
[----:B------:R-:W-:Y:S01]  /*82c0*/  R2UR UR4, R25 ;  /* 0x00000000190472ca */ /* 0x000fe200000e0000 */
[----:B------:R-:W-:Y:S01]  /*82d0*/  BSSY.RECONVERGENT B0, `(.L_x_134) ;  /* 0x0000053000007945 */ /* 0x000fe20003800200 */
[C---:B-1----:R-:W-:Y:S02]  /*82e0*/  SHF.L.U32 R0, R28.reuse, 0x10, RZ ;  /* 0x000000101c007819 */ /* 0x042fe400000006ff */
[----:B----4-:R-:W-:Y:S02]  /*82f0*/  LOP3.LUT R2, R28, 0xffff0000, RZ, 0xc0, !PT ;  /* 0xffff00001c027812 */ /* 0x010fe400078ec0ff */
[C---:B------:R-:W-:Y:S02]  /*8300*/  SHF.L.U32 R3, R29.reuse, 0x10, RZ ;  /* 0x000000101d037819 */ /* 0x040fe400000006ff */
[----:B------:R-:W-:Y:S02]  /*8310*/  LOP3.LUT R20, R29, 0xffff0000, RZ, 0xc0, !PT ;  /* 0xffff00001d147812 */ /* 0x000fe400078ec0ff */
[C---:B------:R-:W-:Y:S02]  /*8320*/  SHF.L.U32 R21, R30.reuse, 0x10, RZ ;  /* 0x000000101e157819 */ /* 0x040fe400000006ff */
[----:B------:R-:W-:Y:S01]  /*8330*/  LOP3.LUT R25, R30, 0xffff0000, RZ, 0xc0, !PT ;  /* 0xffff00001e197812 */ /* 0x000fe200078ec0ff */
[----:B------:R-:W1:Y:S01]  /*8340*/  LDTM.16dp256bit.x4 R4, tmem[UR4+0x60] ;  /* 0x00006004000479ee */ /* 0x000e620008120000 */
[----:B------:R-:W-:Y:S01]  /*8350*/  R2UR UR4, R26 ;  /* 0x000000001a0472ca */ /* 0x000fe200000e0000 */
[----:B------:R-:W-:Y:S01]  /*8360*/  NOP ;  /* 0x0000000000007918 */ /* 0x000fe20000000000 */
[C---:B------:R-:W-:Y:S02]  /*8370*/  SHF.L.U32 R26, R31.reuse, 0x10, RZ ;  /* 0x000000101f1a7819 */ /* 0x040fe400000006ff */
[----:B------:R-:W-:Y:S02]  /*8380*/  LOP3.LUT R28, R31, 0xffff0000, RZ, 0xc0, !PT ;  /* 0xffff00001f1c7812 */ /* 0x000fe400078ec0ff */
[C---:B------:R-:W-:Y:S02]  /*8390*/  SHF.L.U32 R29, R36.reuse, 0x10, RZ ;  /* 0x00000010241d7819 */ /* 0x040fe400000006ff */
[----:B------:R-:W-:Y:S02]  /*83a0*/  LOP3.LUT R30, R36, 0xffff0000, RZ, 0xc0, !PT ;  /* 0xffff0000241e7812 */ /* 0x000fe400078ec0ff */
[C---:B------:R-:W-:Y:S02]  /*83b0*/  SHF.L.U32 R31, R37.reuse, 0x10, RZ ;  /* 0x00000010251f7819 */ /* 0x040fe400000006ff */
[----:B------:R-:W-:Y:S01]  /*83c0*/  LOP3.LUT R32, R37, 0xffff0000, RZ, 0xc0, !PT ;  /* 0xffff000025207812 */ /* 0x000fe200078ec0ff */
[----:B------:R-:W-:Y:S01]  /*83d0*/  UIADD3 UR4, UPT, UPT, UR4, 0xd0, URZ ;  /* 0x000000d004047890 */ /* 0x000fe2000fffe0ff */
[C---:B------:R-:W-:Y:S02]  /*83e0*/  SHF.L.U32 R33, R38.reuse, 0x10, RZ ;  /* 0x0000001026217819 */ /* 0x040fe400000006ff */
[----:B------:R-:W-:Y:S01]  /*83f0*/  LOP3.LUT R34, R38, 0xffff0000, RZ, 0xc0, !PT ;  /* 0xffff000026227812 */ /* 0x000fe200078ec0ff */
[----:B------:R-:W-:Y:S01]  /*8400*/  UPRMT UR4, UR52, 0x654, UR4 ;  /* 0x0000065434047896 */ /* 0x000fe20008000004 */
[C---:B------:R-:W-:Y:S02]  /*8410*/  SHF.L.U32 R35, R39.reuse, 0x10, RZ ;  /* 0x0000001027237819 */ /* 0x040fe400000006ff */
[----:B------:R-:W-:Y:S01]  /*8420*/  LOP3.LUT R36, R39, 0xffff0000, RZ, 0xc0, !PT ;  /* 0xffff000027247812 */ /* 0x000fe200078ec0ff */
[C---:B-1----:R-:W-:Y:S01]  /*8430*/  FMUL R4, R24.reuse, R4 ;  /* 0x0000000418047220 */ /* 0x042fe20000400000 */
[C---:B------:R-:W-:Y:S01]  /*8440*/  FMUL R5, R24.reuse, R5 ;  /* 0x0000000518057220 */ /* 0x040fe20000400000 */
[C---:B------:R-:W-:Y:S03]  /*8450*/  FMUL R6, R24.reuse, R6 ;  /* 0x0000000618067220 */ /* 0x040fe60000400000 */
[----:B------:R-:W-:Y:S01]  /*8460*/  SYNCS.ARRIVE.TRANS64.RED.A1T0 RZ, [UR4], RZ ;  /* 0x000000ffffff79a7 */ /* 0x000fe20008100404 */
[C---:B------:R-:W-:Y:S01]  /*8470*/  FFMA R4, R27.reuse, R0, R4 ;  /* 0x000000001b047223 */ /* 0x040fe20000000004 */
[C---:B------:R-:W-:Y:S01]  /*8480*/  FFMA R5, R27.reuse, R2, R5 ;  /* 0x000000021b057223 */ /* 0x040fe20000000005 */
[----:B------:R-:W-:Y:S01]  /*8490*/  FFMA R6, R27, R3, R6 ;  /* 0x000000031b067223 */ /* 0x000fe20000000006 */
[C---:B------:R-:W-:Y:S01]  /*84a0*/  FMUL R7, R24.reuse, R7 ;  /* 0x0000000718077220 */ /* 0x040fe20000400000 */
[C---:B------:R-:W-:Y:S01]  /*84b0*/  FMUL R8, R24.reuse, R8 ;  /* 0x0000000818087220 */ /* 0x040fe20000400000 */
[C---:B------:R-:W-:Y:S01]  /*84c0*/  FMUL R9, R24.reuse, R9 ;  /* 0x0000000918097220 */ /* 0x040fe20000400000 */
[----:B------:R-:W-:Y:S01]  /*84d0*/  F2FP.BF16.F32.PACK_AB R4, R5, R4 ;  /* 0x000000040504723e */ /* 0x000fe200000010ff */
[C---:B------:R-:W-:Y:S01]  /*84e0*/  FFMA R7, R27.reuse, R20, R7 ;  /* 0x000000141b077223 */ /* 0x040fe20000000007 */
[C---:B------:R-:W-:Y:S01]  /*84f0*/  FFMA R8, R27.reuse, R21, R8 ;  /* 0x000000151b087223 */ /* 0x040fe20000000008 */
[C---:B------:R-:W-:Y:S01]  /*8500*/  FFMA R9, R27.reuse, R25, R9 ;  /* 0x000000191b097223 */ /* 0x040fe20000000009 */
[C---:B------:R-:W-:Y:S01]  /*8510*/  FMUL R0, R24.reuse, R10 ;  /* 0x0000000a18007220 */ /* 0x040fe20000400000 */
[C---:B------:R-:W-:Y:S01]  /*8520*/  FMUL R2, R24.reuse, R11 ;  /* 0x0000000b18027220 */ /* 0x040fe20000400000 */
[C---:B------:R-:W-:Y:S01]  /*8530*/  FMUL R3, R24.reuse, R12 ;  /* 0x0000000c18037220 */ /* 0x040fe20000400000 */
[C---:B------:R-:W-:Y:S01]  /*8540*/  FMUL R10, R24.reuse, R13 ;  /* 0x0000000d180a7220 */ /* 0x040fe20000400000 */
[C---:B------:R-:W-:Y:S01]  /*8550*/  FFMA R0, R27.reuse, R26, R0 ;  /* 0x0000001a1b007223 */ /* 0x040fe20000000000 */
[C---:B------:R-:W-:Y:S01]  /*8560*/  FMUL R11, R24.reuse, R14 ;  /* 0x0000000e180b7220 */ /* 0x040fe20000400000 */
[C---:B------:R-:W-:Y:S01]  /*8570*/  FFMA R2, R27.reuse, R28, R2 ;  /* 0x0000001c1b027223 */ /* 0x040fe20000000002 */
[C---:B------:R-:W-:Y:S01]  /*8580*/  FMUL R15, R24.reuse, R15 ;  /* 0x0000000f180f7220 */ /* 0x040fe20000400000 */
[C---:B------:R-:W-:Y:S01]  /*8590*/  FMUL R12, R24.reuse, R16 ;  /* 0x00000010180c7220 */ /* 0x040fe20000400000 */
[C---:B------:R-:W-:Y:S01]  /*85a0*/  FFMA R3, R27.reuse, R29, R3 ;  /* 0x0000001d1b037223 */ /* 0x040fe20000000003 */
[C---:B------:R-:W-:Y:S01]  /*85b0*/  FMUL R13, R24.reuse, R17 ;  /* 0x00000011180d7220 */ /* 0x040fe20000400000 */
[C---:B------:R-:W-:Y:S01]  /*85c0*/  FFMA R10, R27.reuse, R30, R10 ;  /* 0x0000001e1b0a7223 */ /* 0x040fe2000000000a */
[C---:B------:R-:W-:Y:S01]  /*85d0*/  FMUL R14, R24.reuse, R18 ;  /* 0x00000012180e7220 */ /* 0x040fe20000400000 */
[C---:B------:R-:W-:Y:S01]  /*85e0*/  FFMA R11, R27.reuse, R31, R11 ;  /* 0x0000001f1b0b7223 */ /* 0x040fe2000000000b */
[C---:B------:R-:W-:Y:S01]  /*85f0*/  FFMA R15, R27.reuse, R32, R15 ;  /* 0x000000201b0f7223 */ /* 0x040fe2000000000f */
[----:B------:R-:W-:Y:S01]  /*8600*/  FMUL R19, R24, R19 ;  /* 0x0000001318137220 */ /* 0x000fe20000400000 */
[C---:B------:R-:W-:Y:S01]  /*8610*/  FFMA R12, R27.reuse, R33, R12 ;  /* 0x000000211b0c7223 */ /* 0x040fe2000000000c */
[C---:B------:R-:W-:Y:S01]  /*8620*/  FFMA R13, R27.reuse, R34, R13 ;  /* 0x000000221b0d7223 */ /* 0x040fe2000000000d */
[----:B------:R-:W-:Y:S01]  /*8630*/  FFMA R14, R27, R35, R14 ;  /* 0x000000231b0e7223 */ /* 0x000fe2000000000e */
[----:B------:R-:W-:Y:S01]  /*8640*/  F2FP.BF16.F32.PACK_AB R5, R7, R6 ;  /* 0x000000060705723e */ /* 0x000fe200000010ff */
[----:B------:R-:W-:Y:S01]  /*8650*/  FFMA R19, R27, R36, R19 ;  /* 0x000000241b137223 */ /* 0x000fe20000000013 */
[----:B------:R-:W-:Y:S02]  /*8660*/  F2FP.BF16.F32.PACK_AB R6, R9, R8 ;  /* 0x000000080906723e */ /* 0x000fe400000010ff */
        /* <DEDUP_REMOVED lines=25> */
.L_x_135:
[----:B------:R-:W-:Y:S05]  /*8800*/  BSYNC.RECONVERGENT B0 ;  /* 0x0000000000007941 */ /* 0x000fea0003800200 */
.L_x_134:
[----:B------:R-:W-:Y:S01]  /*8810*/  BAR.SYNC.DEFER_BLOCKING 0x1, 0x80 ;  /* 0x0042000000007b1d */ /* 0x000fe20000010000 */
[----:B------:R-:W-:Y:S01]  /*8820*/  UISETP.NE.AND UP0, UPT, UR47, -0x4, UPT ;  /* 0xfffffffc2f00788c */ /* 0x000fe2000bf05270 */
[----:B------:R-:W-:Y:S08]  /*8830*/  IADD3 R22, PT, PT, R22, 0x1, RZ ;  /* 0x0000000116167810 */ /* 0x000ff00007ffe0ff */
[----:B------:R-:W-:Y:S05]  /*8840*/  BRA.U !UP0, `(.L_x_136) ;  /* 0x0000000108287547 */ /* 0x000fea000b800000 */
[----:B------:R-:W-:Y:S01]  /*8850*/  ISETP.NE.AND P0, PT, R59, RZ, PT ;  /* 0x000000ff3b00720c */ /* 0x000fe20003f05270 */
[----:B------:R-:W-:Y:S01]  /*8860*/  IMAD.U32 R2, RZ, RZ, UR46 ;  /* 0x0000002eff027e24 */ /* 0x000fe2000f8e00ff */
[----:B------:R-:W-:Y:S01]  /*8870*/  UIADD3 UR4, UPT, UPT, UR46, 0x1, URZ ;  /* 0x000000012e047890 */ /* 0x000fe2000fffe0ff */
[----:B------:R-:W-:Y:S03]  /*8880*/  IMAD.U32 R0, RZ, RZ, UR52 ;  /* 0x00000034ff007e24 */ /* 0x000fe6000f8e00ff */
[----:B------:R-:W-:Y:S04]  /*8890*/  UISETP.NE.AND UP0, UPT, UR4, 0x4, UPT ;  /* 0x000000040400788c */ /* 0x000fe8000bf05270 */
[----:B------:R-:W-:Y:S03]  /*88a0*/  USEL UR46, UR4, URZ, UP0 ;  /* 0x000000ff042e7287 */ /* 0x000fe60008000000 */
[----:B------:R-:W-:Y:S05]  /*88b0*/  @P0 LEA R2, R2, UR44, 0x3 ;  /* 0x0000002c02020c11 */ /* 0x000fea000f8e18ff */
[----:B------:R-:W-:Y:S05]  /*88c0*/  @P0 VIADD R2, R2, 0x60 ;  /* 0x0000006002020836 */ /* 0x000fea0000000000 */
[----:B------:R-:W-:Y:S04]  /*88d0*/  @P0 PRMT R0, R0, 0x654, R2 ;  /* 0x0000065400000816 */ /* 0x000fe80000000002 */
[----:B------:R3:W-:Y:S03]  /*88e0*/  @P0 SYNCS.ARRIVE.TRANS64.RED.A1T0 RZ, [R0+URZ], RZ ;  /* 0x000000ff00ff09a7 */ /* 0x0007e600081004ff */
.L_x_136:
[----:B------:R-:W-:Y:S01]  /*88f0*/  R2UR UR4, R47 ;  /* 0x000000002f0472ca */ /* 0x000fe200000e0000 */
[----:B------:R-:W-:Y:S01]  /*8900*/  UISETP.NE.AND UP0, UPT, UR62, URZ, UPT ;  /* 0x000000ff3e00728c */ /* 0x000fe2000bf05270 */
[----:B------:R-:W-:Y:S01]  /*8910*/  ISETP.NE.AND P0, PT, R51, 0x2, PT ;  /* 0x000000023300780c */ /* 0x000fe20003f05270 */
[----:B------:R-:W-:Y:S01]  /*8920*/  UIADD3 UR16, UPT, UPT, UR38, UR63, URZ ;  /* 0x0000003f26107290 */ /* 0x000fe2000fffe0ff */
[----:B------:R-:W-:Y:S01]  /*8930*/  ISETP.NE.AND P1, PT, R22, 0x4, PT ;  /* 0x000000041600780c */ /* 0x000fe20003f25270 */
[----:B------:R-:W-:Y:S01]  /*8940*/  UIADD3 UR47, UPT, UPT, UR47, 0x4, URZ ;  /* 0x000000042f2f7890 */ /* 0x000fe2000fffe0ff */
[----:B------:R-:W-:Y:S01]  /*8950*/  SEL R2, RZ, 0x1, P0 ;  /* 0x00000001ff027807 */ /* 0x000fe20000000000 */
[----:B------:R-:W-:Y:S01]  /*8960*/  UMOV UR36, UR61 ;  /* 0x0000003d00247c82 */ /* 0x000fe20008000000 */
[----:B---3--:R-:W-:Y:S02]  /*8970*/  SEL R0, RZ, 0x1, P1 ;  /* 0x00000001ff007807 */ /* 0x008fe40000800000 */
[----:B------:R-:W-:Y:S02]  /*8980*/  LOP3.LUT R52, R52, R2, RZ, 0x3c, !PT ;  /* 0x0000000234347212 */ /* 0x000fe400078e3cff */
[----:B------:R-:W-:Y:S01]  /*8990*/  LOP3.LUT R53, R53, R0, RZ, 0x3c, !PT ;  /* 0x0000000035357212 */ /* 0x000fe200078e3cff */
[----:B------:R-:W-:Y:S01]  /*89a0*/  UIADD3 UR20, UPT, UPT, UR37, UR4, URZ ;  /* 0x0000000425147290 */ /* 0x000fe2000fffe0ff */
[----:B------:R-:W-:Y:S02]  /*89b0*/  SEL R51, R51, RZ, P0 ;  /* 0x000000ff33337207 */ /* 0x000fe40000000000 */
[----:B------:R-:W-:Y:S01]  /*89c0*/  SEL R22, R22, RZ, P1 ;  /* 0x000000ff16167207 */ /* 0x000fe20000800000 */
[----:B------:R-:W-:Y:S08]  /*89d0*/  BRA.U UP0, `(.L_x_137) ;  /* 0xffffffcd00a47547 */ /* 0x000ff0000b83ffff */
[----:B------:R-:W-:-:S13]  /*89e0*/  R2UR UR4, R48 ;  /* 0x00000000300472ca */ /* 0x000fda00000e0000 */
[----:B------:R-:W-:-:S09]  /*89f0*/  UISETP.NE.AND UP0, UPT, UR4, URZ, UPT ;  /* 0x000000ff0400728c */ /* 0x000fd2000bf05270 */
[----:B------:R-:W-:Y:S05]  /*8a00*/  BRA.U !UP0, `(.L_x_138) ;  /* 0x0000000108487547 */ /* 0x000fea000b800000 */
[----:B------:R-:W3:Y:S02]  /*8a10*/  LDCU.64 UR4, c[0x0][0x890] ;  /* 0x00011200ff0477ac */ /* 0x000ee40008000a00 */
[----:B---3--:R-:W-:-:S04]  /*8a20*/  UISETP.NE.U32.AND UP0, UPT, UR4, URZ, UPT ;  /* 0x000000ff0400728c */ /* 0x008fc8000bf05070 */
[----:B------:R-:W-:-:S09]  /*8a30*/  UISETP.NE.AND.EX UP0, UPT, UR5, URZ, UPT, UP0 ;  /* 0x000000ff0500728c */ /* 0x000fd2000bf05300 */
[----:B------:R-:W-:Y:S05]  /*8a40*/  BRA.U UP0, `(.L_x_139) ;  /* 0x00000001000c7547 */ /* 0x000fea000b800000 */
[----:B------:R-:W-:-:S13]  /*8a50*/  FSETP.NEU.AND P0, PT, R27, RZ, PT ;  /* 0x000000ff1b00720b */ /* 0x000fda0003f0d000 */
[----:B------:R-:W-:Y:S05]  /*8a60*/  @!P0 EXIT ;  /* 0x000000000000894d */ /* 0x000fea0003800000 */
[----:B------:R-:W-:Y:S05]  /*8a70*/  BRA `(.L_x_138) ;  /* 0x00000000002c7947 */ /* 0x000fea0003800000 */
.L_x_139:
[----:B------:R-:W-:Y:S01]  /*8a80*/  ISETP.NE.AND P0, PT, R50, RZ, PT ;  /* 0x000000ff3200720c */ /* 0x000fe20003f05270 */
[----:B------:R-:W-:-:S12]  /*8a90*/  BSSY.RECONVERGENT B0, `(.L_x_138) ;  /* 0x0000009000007945 */ /* 0x000fd80003800200 */
[----:B------:R-:W-:Y:S05]  /*8aa0*/  @P0 BRA `(.L_x_140) ;  /* 0x0000000000140947 */ /* 0x000fea0003800000 */
[----:B------:R-:W3:Y:S02]  /*8ab0*/  LDCU.64 UR4, c[0x0][0x888] ;  /* 0x00011100ff0477ac */ /* 0x000ee40008000a00 */
[----:B---3--:R-:W-:-:S04]  /*8ac0*/  ISETP.NE.U32.AND P0, PT, RZ, UR4, PT ;  /* 0x00000004ff007c0c */ /* 0x008fc8000bf05070 */
[----:B------:R-:W-:-:S13]  /*8ad0*/  ISETP.NE.AND.EX P0, PT, RZ, UR5, PT, P0 ;  /* 0x00000005ff007c0c */ /* 0x000fda000bf05300 */
[----:B------:R-:W-:Y:S05]  /*8ae0*/  @!P0 EXIT ;  /* 0x000000000000894d */ /* 0x000fea0003800000 */
[----:B------:R-:W-:Y:S05]  /*8af0*/  BRA `(.L_x_141) ;  /* 0x0000000000087947 */ /* 0x000fea0003800000 */
.L_x_140:
[----:B------:R-:W-:-:S13]  /*8b00*/  FSETP.NEU.AND P0, PT, R27, RZ, PT ;  /* 0x000000ff1b00720b */ /* 0x000fda0003f0d000 */
[----:B------:R-:W-:Y:S05]  /*8b10*/  @!P0 EXIT ;  /* 0x000000000000894d */ /* 0x000fea0003800000 */
.L_x_141:
[----:B------:R-:W-:Y:S05]  /*8b20*/  BSYNC.RECONVERGENT B0 ;  /* 0x0000000000007941 */ /* 0x000fea0003800200 */
.L_x_138:
[----:B------:R-:W-:Y:S01]  /*8b30*/  ULEA UR4, UR46, UR44, 0x3 ;  /* 0x0000002c2e047291 */ /* 0x000fe2000f8e18ff */
[----:B------:R-:W-:-:S04]  /*8b40*/  DEPBAR.LE SB0, 0x0 ;  /* 0x000080000000791a */ /* 0x000fc80000000000 */
[----:B------:R-:W-:-:S04]  /*8b50*/  UIADD3 UR4, UPT, UPT, UR4, 0x60, URZ ;  /* 0x0000006004047890 */ /* 0x000fc8000fffe0ff */
[----:B------:R-:W-:-:S09]  /*8b60*/  UPRMT UR4, UR52, 0x654, UR4 ;  /* 0x0000065434047896 */ /* 0x000fd20008000004 */
[----:B------:R-:W-:Y:S01]  /*8b70*/  SYNCS.ARRIVE.TRANS64.RED.A1T0 RZ, [UR4], RZ ;  /* 0x000000ffffff79a7 */ /* 0x000fe20008100404 */
[----:B------:R-:W-:Y:S05]  /*8b80*/  EXIT ;  /* 0x000000000000794d */ /* 0x000fea0003800000 */
.L_x_24:
[----:B--2---:R2:W3:Y:S02]  /*8b90*/  SYNCS.PHASECHK.TRANS64.TRYWAIT P0, [R0+URZ+0x100], R2 ;  /* 0x00010002000075a7 */ /* 0x0044e400080011ff */
[----:B---3--:R-:W-:Y:S05]  /*8ba0*/  @!P0 NANOSLEEP.SYNCS 0x989680 ;  /* 0x009896800000895d */ /* 0x008fea0003900000 */
[----:B------:R-:W3:Y:S02]  /*8bb0*/  @!P0 SYNCS.PHASECHK.TRANS64 P0, [R0+URZ+0x100], R2 ;  /* 0x00010002000085a7 */ /* 0x000ee400080010ff */
[----:B---3--:R-:W-:Y:S05]  /*8bc0*/  @!P0 BRA `(.L_x_24) ;  /* 0xfffffffc00f08947 */ /* 0x008fea000383ffff */
[----:B------:R-:W-:Y:S05]  /*8bd0*/  BRA `(.L_x_142) ;  /* 0xffffff8c00b47947 */ /* 0x000fea000383ffff */
.L_x_27:
[----:B-1----:R-:W-:-:S07]  /*8be0*/  MOV R0, UR33 ;  /* 0x0000002100007c02 */ /* 0x002fce0008000f00 */
.L_x_143:
[----:B-1----:R1:W2:Y:S02]  /*8bf0*/  SYNCS.PHASECHK.TRANS64.TRYWAIT P0, [R0+URZ+0x20], R3 ;  /* 0x00002003000075a7 */ /* 0x0022a400080011ff */
[----:B--2---:R-:W-:Y:S05]  /*8c00*/  @!P0 NANOSLEEP.SYNCS 0x989680 ;  /* 0x009896800000895d */ /* 0x004fea0003900000 */
[----:B------:R-:W2:Y:S02]  /*8c10*/  @!P0 SYNCS.PHASECHK.TRANS64 P0, [R0+URZ+0x20], R3 ;  /* 0x00002003000085a7 */ /* 0x000ea400080010ff */
[----:B--2---:R-:W-:Y:S05]  /*8c20*/  @!P0 BRA `(.L_x_143) ;  /* 0xfffffffc00f08947 */ /* 0x004fea000383ffff */
[----:B------:R-:W-:Y:S05]  /*8c30*/  BRA `(.L_x_26) ;  /* 0xffffff9000007947 */ /* 0x000fea000383ffff */
.L_x_36:
[----:B-1----:R-:W-:-:S07]  /*8c40*/  MOV R0, UR33 ;  /* 0x0000002100007c02 */ /* 0x002fce0008000f00 */
.L_x_144:
[----:B-1----:R1:W2:Y:S02]  /*8c50*/  SYNCS.PHASECHK.TRANS64.TRYWAIT P0, [R0+URZ+0x20], R3 ;  /* 0x00002003000075a7 */ /* 0x0022a400080011ff */
[----:B--2---:R-:W-:Y:S05]  /*8c60*/  @!P0 NANOSLEEP.SYNCS 0x989680 ;  /* 0x009896800000895d */ /* 0x004fea0003900000 */
[----:B------:R-:W2:Y:S02]  /*8c70*/  @!P0 SYNCS.PHASECHK.TRANS64 P0, [R0+URZ+0x20], R3 ;  /* 0x00002003000085a7 */ /* 0x000ea400080010ff */
[----:B--2---:R-:W-:Y:S05]  /*8c80*/  @!P0 BRA `(.L_x_144) ;  /* 0xfffffffc00f08947 */ /* 0x004fea000383ffff */
[----:B------:R-:W-:Y:S05]  /*8c90*/  BRA `(.L_x_35) ;  /* 0xffffff94000c7947 */ /* 0x000fea000383ffff */
.L_x_43:
[----:B-1----:R1:W4:Y:S02]  /*8ca0*/  SYNCS.PHASECHK.TRANS64.TRYWAIT P0, [R3+URZ+0x90], R0 ;  /* 0x00009000030075a7 */ /* 0x00232400080011ff */
[----:B----4-:R-:W-:Y:S05]  /*8cb0*/  @!P0 NANOSLEEP.SYNCS 0x989680 ;  /* 0x009896800000895d */ /* 0x010fea0003900000 */
[----:B------:R-:W4:Y:S02]  /*8cc0*/  @!P0 SYNCS.PHASECHK.TRANS64 P0, [R3+URZ+0x90], R0 ;  /* 0x00009000030085a7 */ /* 0x000f2400080010ff */
[----:B----4-:R-:W-:Y:S05]  /*8cd0*/  @!P0 BRA `(.L_x_43) ;  /* 0xfffffffc00f08947 */ /* 0x010fea000383ffff */
[----:B------:R-:W-:Y:S05]  /*8ce0*/  BRA `(.L_x_145) ;  /* 0xffffff9400f87947 */ /* 0x000fea000383ffff */
.L_x_47:
[----:B------:R-:W-:-:S07]  /*8cf0*/  MOV R0, UR4 ;  /* 0x0000000400007c02 */ /* 0x000fce0008000f00 */
.L_x_146:
[----:B-1----:R1:W2:Y:S02]  /*8d00*/  SYNCS.PHASECHK.TRANS64.TRYWAIT P0, [R0+URZ], R2 ;  /* 0x00000002000075a7 */ /* 0x0022a400080011ff */
[----:B--2---:R-:W-:Y:S05]  /*8d10*/  @!P0 NANOSLEEP.SYNCS 0x989680 ;  /* 0x009896800000895d */ /* 0x004fea0003900000 */
[----:B------:R-:W2:Y:S02]  /*8d20*/  @!P0 SYNCS.PHASECHK.TRANS64 P0, [R0+URZ], R2 ;  /* 0x00000002000085a7 */ /* 0x000ea400080010ff */
[----:B--2---:R-:W-:Y:S05]  /*8d30*/  @!P0 BRA `(.L_x_146) ;  /* 0xfffffffc00f08947 */ /* 0x004fea000383ffff */
[----:B------:R-:W-:Y:S05]  /*8d40*/  BRA `(.L_x_147) ;  /* 0xffffff9c00a07947 */ /* 0x000fea000383ffff */
.L_x_48:
[----:B------:R-:W-:-:S07]  /*8d50*/  MOV R0, UR5 ;  /* 0x0000000500007c02 */ /* 0x000fce0008000f00 */
.L_x_148:
[----:B-1----:R1:W2:Y:S02]  /*8d60*/  SYNCS.PHASECHK.TRANS64.TRYWAIT P0, [R0+URZ], R3 ;  /* 0x00000003000075a7 */ /* 0x0022a400080011ff */
[----:B--2---:R-:W-:Y:S05]  /*8d70*/  @!P0 NANOSLEEP.SYNCS 0x989680 ;  /* 0x009896800000895d */ /* 0x004fea0003900000 */
[----:B------:R-:W2:Y:S02]  /*8d80*/  @!P0 SYNCS.PHASECHK.TRANS64 P0, [R0+URZ], R3 ;  /* 0x00000003000085a7 */ /* 0x000ea400080010ff */
[----:B--2---:R-:W-:Y:S05]  /*8d90*/  @!P0 BRA `(.L_x_148) ;  /* 0xfffffffc00f08947 */ /* 0x004fea000383ffff */
[----:B------:R-:W-:Y:S05]  /*8da0*/  BRA `(.L_x_149) ;  /* 0xffffff9c00ac7947 */ /* 0x000fea000383ffff */
.L_x_49:
[----:B------:R-:W-:-:S07]  /*8db0*/  MOV R0, UR5 ;  /* 0x0000000500007c02 */ /* 0x000fce0008000f00 */
.L_x_150:
[----:B-1----:R1:W2:Y:S02]  /*8dc0*/  SYNCS.PHASECHK.TRANS64.TRYWAIT P0, [R0+URZ], R3 ;  /* 0x00000003000075a7 */ /* 0x0022a400080011ff */
[----:B--2---:R-:W-:Y:S05]  /*8dd0*/  @!P0 NANOSLEEP.SYNCS 0x989680 ;  /* 0x009896800000895d */ /* 0x004fea0003900000 */
[----:B------:R-:W2:Y:S02]  /*8de0*/  @!P0 SYNCS.PHASECHK.TRANS64 P0, [R0+URZ], R3 ;  /* 0x00000003000085a7 */ /* 0x000ea400080010ff */
[----:B--2---:R-:W-:Y:S05]  /*8df0*/  @!P0 BRA `(.L_x_150) ;  /* 0xfffffffc00f08947 */ /* 0x004fea000383ffff */
[----:B------:R-:W-:Y:S05]  /*8e00*/  BRA `(.L_x_151) ;  /* 0xffffff9c00b87947 */ /* 0x000fea000383ffff */
.L_x_52:
[----:B--2---:R2:W3:Y:S02]  /*8e10*/  SYNCS.PHASECHK.TRANS64.TRYWAIT P0, [R2+URZ+0xf0], R4 ;  /* 0x0000f004020075a7 */ /* 0x0044e400080011ff */
[----:B---3--:R-:W-:Y:S05]  /*8e20*/  @!P0 NANOSLEEP.SYNCS 0x989680 ;  /* 0x009896800000895d */ /* 0x008fea0003900000 */
[----:B------:R-:W3:Y:S02]  /*8e30*/  @!P0 SYNCS.PHASECHK.TRANS64 P0, [R2+URZ+0xf0], R4 ;  /* 0x0000f004020085a7 */ /* 0x000ee400080010ff */
[----:B---3--:R-:W-:Y:S05]  /*8e40*/  @!P0 BRA `(.L_x_52) ;  /* 0xfffffffc00f08947 */ /* 0x008fea000383ffff */
[----:B------:R-:W-:Y:S05]  /*8e50*/  BRA `(.L_x_152) ;  /* 0xffffffa000147947 */ /* 0x000fea000383ffff */
.L_x_53:
[----:B------:R-:W-:-:S07]  /*8e60*/  MOV R2, UR4 ;  /* 0x0000000400027c02 */ /* 0x000fce0008000f00 */
.L_x_153:
[----:B--2---:R2:W3:Y:S02]  /*8e70*/  SYNCS.PHASECHK.TRANS64.TRYWAIT P0, [R2+URZ+0xa0], R5 ;  /* 0x0000a005020075a7 */ /* 0x0044e400080011ff */
[----:B---3--:R-:W-:Y:S05]  /*8e80*/  @!P0 NANOSLEEP.SYNCS 0x989680 ;  /* 0x009896800000895d */ /* 0x008fea0003900000 */
[----:B------:R-:W3:Y:S02]  /*8e90*/  @!P0 SYNCS.PHASECHK.TRANS64 P0, [R2+URZ+0xa0], R5 ;  /* 0x0000a005020085a7 */ /* 0x000ee400080010ff */
[----:B---3--:R-:W-:Y:S05]  /*8ea0*/  @!P0 BRA `(.L_x_153) ;  /* 0xfffffffc00f08947 */ /* 0x008fea000383ffff */
[----:B------:R-:W-:Y:S05]  /*8eb0*/  BRA `(.L_x_154) ;  /* 0xffffffa000247947 */ /* 0x000fea000383ffff */
.L_x_54:
[----:B--2---:R2:W3:Y:S02]  /*8ec0*/  SYNCS.PHASECHK.TRANS64.TRYWAIT P1, [R2+URZ+0x90], R4 ;  /* 0x00009004020075a7 */ /* 0x0044e400080211ff */
[----:B---3--:R-:W-:Y:S05]  /*8ed0*/  @!P1 NANOSLEEP.SYNCS 0x989680 ;  /* 0x009896800000995d */ /* 0x008fea0003900000 */
[----:B------:R-:W3:Y:S02]  /*8ee0*/  @!P1 SYNCS.PHASECHK.TRANS64 P1, [R2+URZ+0x90], R4 ;  /* 0x00009004020095a7 */ /* 0x000ee400080210ff */
[----:B---3--:R-:W-:Y:S05]  /*8ef0*/  @!P1 BRA `(.L_x_54) ;  /* 0xfffffffc00f09947 */ /* 0x008fea000383ffff */
[----:B------:R-:W-:Y:S05]  /*8f00*/  BRA `(.L_x_155) ;  /* 0xffffffa000547947 */ /* 0x000fea000383ffff */
.L_x_57:
[----:B------:R-:W-:-:S07]  /*8f10*/  MOV R0, UR4 ;  /* 0x0000000400007c02 */ /* 0x000fce0008000f00 */
.L_x_156:
[----:B--2---:R2:W3:Y:S02]  /*8f20*/  SYNCS.PHASECHK.TRANS64.TRYWAIT P0, [R0+URZ+0xa0], R2 ;  /* 0x0000a002000075a7 */ /* 0x0044e400080011ff */
[----:B---3--:R-:W-:Y:S05]  /*8f30*/  @!P0 NANOSLEEP.SYNCS 0x989680 ;  /* 0x009896800000895d */ /* 0x008fea0003900000 */
[----:B------:R-:W3:Y:S02]  /*8f40*/  @!P0 SYNCS.PHASECHK.TRANS64 P0, [R0+URZ+0xa0], R2 ;  /* 0x0000a002000085a7 */ /* 0x000ee400080010ff */
[----:B---3--:R-:W-:Y:S05]  /*8f50*/  @!P0 BRA `(.L_x_156) ;  /* 0xfffffffc00f08947 */ /* 0x008fea000383ffff */
[----:B------:R-:W-:Y:S05]  /*8f60*/  BRA `(.L_x_56) ;  /* 0xffffffa000a87947 */ /* 0x000fea000383ffff */
.L_x_64:
[----:B-1----:R1:W2:Y:S02]  /*8f70*/  SYNCS.PHASECHK.TRANS64.TRYWAIT P1, [R0+URZ+0x90], R2 ;  /* 0x00009002000075a7 */ /* 0x0022a400080211ff */
[----:B--2---:R-:W-:Y:S05]  /*8f80*/  @!P1 NANOSLEEP.SYNCS 0x989680 ;  /* 0x009896800000995d */ /* 0x004fea0003900000 */
[----:B------:R-:W2:Y:S02]  /*8f90*/  @!P1 SYNCS.PHASECHK.TRANS64 P1, [R0+URZ+0x90], R2 ;  /* 0x00009002000095a7 */ /* 0x000ea400080210ff */
[----:B--2---:R-:W-:Y:S05]  /*8fa0*/  @!P1 BRA `(.L_x_64) ;  /* 0xfffffffc00f09947 */ /* 0x004fea000383ffff */
[----:B------:R-:W-:Y:S05]  /*8fb0*/  BRA `(.L_x_157) ;  /* 0xffffffa8003c7947 */ /* 0x000fea000383ffff */
.L_x_65:
[----:B------:R-:W-:-:S07]  /*8fc0*/  MOV R2, UR46 ;  /* 0x0000002e00027c02 */ /* 0x000fce0008000f00 */
.L_x_158:
[----:B-1----:R1:W2:Y:S02]  /*8fd0*/  SYNCS.PHASECHK.TRANS64.TRYWAIT P0, [R2+URZ+0xd0], R0 ;  /* 0x0000d000020075a7 */ /* 0x0022a400080011ff */
[----:B--2---:R-:W-:Y:S05]  /*8fe0*/  @!P0 NANOSLEEP.SYNCS 0x989680 ;  /* 0x009896800000895d */ /* 0x004fea0003900000 */
[----:B------:R-:W2:Y:S02]  /*8ff0*/  @!P0 SYNCS.PHASECHK.TRANS64 P0, [R2+URZ+0xd0], R0 ;  /* 0x0000d000020085a7 */ /* 0x000ea400080010ff */
[----:B--2---:R-:W-:Y:S05]  /*9000*/  @!P0 BRA `(.L_x_158) ;  /* 0xfffffffc00f08947 */ /* 0x004fea000383ffff */
[----:B------:R-:W-:Y:S05]  /*9010*/  BRA `(.L_x_159) ;  /* 0xffffffa8008c7947 */ /* 0x000fea000383ffff */
.L_x_68:
[----:B------:R-:W-:Y:S07]  /*9020*/  MOV R0, UR7 ;  /* 0x0000000700007c02 */ /* 0x000fee0008000f00 */
.L_x_160:
[----:B-1----:R1:W2:Y:S02]  /*9030*/  SYNCS.PHASECHK.TRANS64.TRYWAIT P0, [R0+URZ], R2 ;  /* 0x00000002000075a7 */ /* 0x0022a400080011ff */
[----:B--2---:R-:W-:Y:S05]  /*9040*/  @!P0 NANOSLEEP.SYNCS 0x989680 ;  /* 0x009896800000895d */ /* 0x004fea0003900000 */
[----:B------:R-:W2:Y:S02]  /*9050*/  @!P0 SYNCS.PHASECHK.TRANS64 P0, [R0+URZ], R2 ;  /* 0x00000002000085a7 */ /* 0x000ea400080010ff */
[----:B--2---:R-:W-:Y:S05]  /*9060*/  @!P0 BRA `(.L_x_160) ;  /* 0xfffffffc00f08947 */ /* 0x004fea000383ffff */
[----:B------:R-:W-:Y:S05]  /*9070*/  BRA `(.L_x_67) ;  /* 0xffffffa800a87947 */ /* 0x000fea000383ffff */
.L_x_71:
[----:B------:R-:W-:-:S07]  /*9080*/  MOV R0, UR4 ;  /* 0x0000000400007c02 */ /* 0x000fce0008000f00 */
.L_x_161:
[----:B--2---:R2:W4:Y:S02]  /*9090*/  SYNCS.PHASECHK.TRANS64.TRYWAIT P0, [R0+URZ], R2 ;  /* 0x00000002000075a7 */ /* 0x00452400080011ff */
[----:B----4-:R-:W-:Y:S05]  /*90a0*/  @!P0 NANOSLEEP.SYNCS 0x989680 ;  /* 0x009896800000895d */ /* 0x010fea0003900000 */
[----:B------:R-:W4:Y:S02]  /*90b0*/  @!P0 SYNCS.PHASECHK.TRANS64 P0, [R0+URZ], R2 ;  /* 0x00000002000085a7 */ /* 0x000f2400080010ff */
[----:B----4-:R-:W-:Y:S05]  /*90c0*/  @!P0 BRA `(.L_x_161) ;  /* 0xfffffffc00f08947 */ /* 0x010fea000383ffff */
[----:B------:R-:W-:Y:S05]  /*90d0*/  BRA `(.L_x_162) ;  /* 0xffffffac00d47947 */ /* 0x000fea000383ffff */
.L_x_72:
[----:B------:R-:W-:-:S07]  /*90e0*/  MOV R0, UR5 ;  /* 0x0000000500007c02 */ /* 0x000fce0008000f00 */
.L_x_163:
[----:B-1----:R1:W2:Y:S02]  /*90f0*/  SYNCS.PHASECHK.TRANS64.TRYWAIT P0, [R0+URZ], R3 ;  /* 0x00000003000075a7 */ /* 0x0022a400080011ff */
[----:B--2---:R-:W-:Y:S05]  /*9100*/  @!P0 NANOSLEEP.SYNCS 0x989680 ;  /* 0x009896800000895d */ /* 0x004fea0003900000 */
[----:B------:R-:W2:Y:S02]  /*9110*/  @!P0 SYNCS.PHASECHK.TRANS64 P0, [R0+URZ], R3 ;  /* 0x00000003000085a7 */ /* 0x000ea400080010ff */
[----:B--2---:R-:W-:Y:S05]  /*9120*/  @!P0 BRA `(.L_x_163) ;  /* 0xfffffffc00f08947 */ /* 0x004fea000383ffff */
[----:B------:R-:W-:Y:S05]  /*9130*/  BRA `(.L_x_164) ;  /* 0xffffffac00e07947 */ /* 0x000fea000383ffff */
.L_x_73:
[----:B------:R-:W-:-:S07]  /*9140*/  MOV R0, UR5 ;  /* 0x0000000500007c02 */ /* 0x000fce0008000f00 */
.L_x_165:
[----:B-1----:R1:W2:Y:S02]  /*9150*/  SYNCS.PHASECHK.TRANS64.TRYWAIT P0, [R0+URZ], R3 ;  /* 0x00000003000075a7 */ /* 0x0022a400080011ff */
[----:B--2---:R-:W-:Y:S05]  /*9160*/  @!P0 NANOSLEEP.SYNCS 0x989680 ;  /* 0x009896800000895d */ /* 0x004fea0003900000 */
[----:B------:R-:W2:Y:S02]  /*9170*/  @!P0 SYNCS.PHASECHK.TRANS64 P0, [R0+URZ], R3 ;  /* 0x00000003000085a7 */ /* 0x000ea400080010ff */
[----:B--2---:R-:W-:Y:S05]  /*9180*/  @!P0 BRA `(.L_x_165) ;  /* 0xfffffffc00f08947 */ /* 0x004fea000383ffff */
[----:B------:R-:W-:Y:S05]  /*9190*/  BRA `(.L_x_166) ;  /* 0xffffffac00ec7947 */ /* 0x000fea000383ffff */
.L_x_74:
[----:B-1----:R-:W-:-:S07]  /*91a0*/  MOV R0, UR4 ;  /* 0x0000000400007c02 */ /* 0x002fce0008000f00 */
.L_x_167:
[----:B-1----:R1:W2:Y:S02]  /*91b0*/  SYNCS.PHASECHK.TRANS64.TRYWAIT P0, [R0+URZ], R2 ;  /* 0x00000002000075a7 */ /* 0x0022a400080011ff */
[----:B--2---:R-:W-:Y:S05]  /*91c0*/  @!P0 NANOSLEEP.SYNCS 0x989680 ;  /* 0x009896800000895d */ /* 0x004fea0003900000 */
[----:B------:R-:W2:Y:S02]  /*91d0*/  @!P0 SYNCS.PHASECHK.TRANS64 P0, [R0+URZ], R2 ;  /* 0x00000002000085a7 */ /* 0x000ea400080010ff */
[----:B--2---:R-:W-:Y:S05]  /*91e0*/  @!P0 BRA `(.L_x_167) ;  /* 0xfffffffc00f08947 */ /* 0x004fea000383ffff */
[----:B------:R-:W-:Y:S05]  /*91f0*/  BRA `(.L_x_168) ;  /* 0xffffffac00f87947 */ /* 0x000fea000383ffff */
.L_x_79:
[----:B---3--:R3:W4:Y:S02]  /*9200*/  SYNCS.PHASECHK.TRANS64.TRYWAIT P0, [R12+URZ+0x90], R0 ;  /* 0x000090000c0075a7 */ /* 0x00872400080011ff */
[----:B----4-:R-:W-:Y:S05]  /*9210*/  @!P0 NANOSLEEP.SYNCS 0x989680 ;  /* 0x009896800000895d */ /* 0x010fea0003900000 */
[----:B------:R-:W4:Y:S02]  /*9220*/  @!P0 SYNCS.PHASECHK.TRANS64 P0, [R12+URZ+0x90], R0 ;  /* 0x000090000c0085a7 */ /* 0x000f2400080010ff */
[----:B----4-:R-:W-:Y:S05]  /*9230*/  @!P0 BRA `(.L_x_79) ;  /* 0xfffffffc00f08947 */ /* 0x010fea000383ffff */
[----:B------:R-:W-:Y:S05]  /*9240*/  BRA `(.L_x_169) ;  /* 0xffffffb400187947 */ /* 0x000fea000383ffff */
.L_x_82:
[----:B-1----:R-:W-:Y:S07]  /*9250*/  MOV R0, UR21 ;  /* 0x0000001500007c02 */ /* 0x002fee0008000f00 */
.L_x_170:
[----:B-1----:R1:W3:Y:S02]  /*9260*/  SYNCS.PHASECHK.TRANS64.TRYWAIT P2, [R0+URZ+0x88], R6 ;  /* 0x00008806000075a7 */ /* 0x0022e400080411ff */
[----:B---3--:R-:W-:Y:S05]  /*9270*/  @!P2 NANOSLEEP.SYNCS 0x989680 ;  /* 0x009896800000a95d */ /* 0x008fea0003900000 */
[----:B------:R-:W3:Y:S02]  /*9280*/  @!P2 SYNCS.PHASECHK.TRANS64 P2, [R0+URZ+0x88], R6 ;  /* 0x000088060000a5a7 */ /* 0x000ee400080410ff */
[----:B---3--:R-:W-:Y:S05]  /*9290*/  @!P2 BRA `(.L_x_170) ;  /* 0xfffffffc00f0a947 */ /* 0x008fea000383ffff */
[----:B------:R-:W-:Y:S05]  /*92a0*/  BRA `(.L_x_81) ;  /* 0xffffffb800807947 */ /* 0x000fea000383ffff */
.L_x_85:
[----:B------:R-:W-:Y:S07]  /*92b0*/  MOV R0, UR21 ;  /* 0x0000001500007c02 */ /* 0x000fee0008000f00 */
.L_x_171:
[----:B-1----:R1:W3:Y:S02]  /*92c0*/  SYNCS.PHASECHK.TRANS64.TRYWAIT P0, [R0+URZ+0x60], R9 ;  /* 0x00006009000075a7 */ /* 0x0022e400080011ff */
[----:B---3--:R-:W-:Y:S05]  /*92d0*/  @!P0 NANOSLEEP.SYNCS 0x989680 ;  /* 0x009896800000895d */ /* 0x008fea0003900000 */
[----:B------:R-:W3:Y:S02]  /*92e0*/  @!P0 SYNCS.PHASECHK.TRANS64 P0, [R0+URZ+0x60], R9 ;  /* 0x00006009000085a7 */ /* 0x000ee400080010ff */
[----:B---3--:R-:W-:Y:S05]  /*92f0*/  @!P0 BRA `(.L_x_171) ;  /* 0xfffffffc00f08947 */ /* 0x008fea000383ffff */
[----:B------:R-:W-:Y:S05]  /*9300*/  BRA `(.L_x_172) ;  /* 0xffffffb800dc7947 */ /* 0x000fea000383ffff */
.L_x_86:
[----:B------:R-:W-:Y:S07]  /*9310*/  MOV R0, UR21 ;  /* 0x0000001500007c02 */ /* 0x000fee0008000f00 */
.L_x_173:
[----:B-1----:R1:W3:Y:S02]  /*9320*/  SYNCS.PHASECHK.TRANS64.TRYWAIT P0, [R0+URZ+0x68], R9 ;  /* 0x00006809000075a7 */ /* 0x0022e400080011ff */
[----:B---3--:R-:W-:Y:S05]  /*9330*/  @!P0 NANOSLEEP.SYNCS 0x989680 ;  /* 0x009896800000895d */ /* 0x008fea0003900000 */
[----:B------:R-:W3:Y:S02]  /*9340*/  @!P0 SYNCS.PHASECHK.TRANS64 P0, [R0+URZ+0x68], R9 ;  /* 0x00006809000085a7 */ /* 0x000ee400080010ff */
[----:B---3--:R-:W-:Y:S05]  /*9350*/  @!P0 BRA `(.L_x_173) ;  /* 0xfffffffc00f08947 */ /* 0x008fea000383ffff */
[----:B------:R-:W-:Y:S05]  /*9360*/  BRA `(.L_x_174) ;  /* 0xffffffbc00187947 */ /* 0x000fea000383ffff */
.L_x_87:
[----:B------:R-:W-:Y:S07]  /*9370*/  MOV R0, UR21 ;  /* 0x0000001500007c02 */ /* 0x000fee0008000f00 */
.L_x_175:
[----:B-1----:R1:W3:Y:S02]  /*9380*/  SYNCS.PHASECHK.TRANS64.TRYWAIT P0, [R0+URZ+0x70], R9 ;  /* 0x00007009000075a7 */ /* 0x0022e400080011ff */
[----:B---3--:R-:W-:Y:S05]  /*9390*/  @!P0 NANOSLEEP.SYNCS 0x989680 ;  /* 0x009896800000895d */ /* 0x008fea0003900000 */
[----:B------:R-:W3:Y:S02]  /*93a0*/  @!P0 SYNCS.PHASECHK.TRANS64 P0, [R0+URZ+0x70], R9 ;  /* 0x00007009000085a7 */ /* 0x000ee400080010ff */
[----:B---3--:R-:W-:Y:S05]  /*93b0*/  @!P0 BRA `(.L_x_175) ;  /* 0xfffffffc00f08947 */ /* 0x008fea000383ffff */
[----:B------:R-:W-:Y:S05]  /*93c0*/  BRA `(.L_x_176) ;  /* 0xffffffbc00607947 */ /* 0x000fea000383ffff */
.L_x_88:
[----:B------:R-:W-:Y:S07]  /*93d0*/  MOV R0, UR21 ;  /* 0x0000001500007c02 */ /* 0x000fee0008000f00 */
.L_x_177:
[----:B-1----:R1:W3:Y:S02]  /*93e0*/  SYNCS.PHASECHK.TRANS64.TRYWAIT P0, [R0+URZ+0x78], R9 ;  /* 0x00007809000075a7 */ /* 0x0022e400080011ff */
[----:B---3--:R-:W-:Y:S05]  /*93f0*/  @!P0 NANOSLEEP.SYNCS 0x989680 ;  /* 0x009896800000895d */ /* 0x008fea0003900000 */
[----:B------:R-:W3:Y:S02]  /*9400*/  @!P0 SYNCS.PHASECHK.TRANS64 P0, [R0+URZ+0x78], R9 ;  /* 0x00007809000085a7 */ /* 0x000ee400080010ff */
[----:B---3--:R-:W-:Y:S05]  /*9410*/  @!P0 BRA `(.L_x_177) ;  /* 0xfffffffc00f08947 */ /* 0x008fea000383ffff */
[----:B------:R-:W-:Y:S05]  /*9420*/  BRA `(.L_x_178) ;  /* 0xffffffbc00a47947 */ /* 0x000fea000383ffff */
.L_x_90:
[----:B------:R-:W-:-:S07]  /*9430*/  MOV R0, UR21 ;  /* 0x0000001500007c02 */ /* 0x000fce0008000f00 */
.L_x_179:
[----:B-1----:R1:W4:Y:S02]  /*9440*/  SYNCS.PHASECHK.TRANS64.TRYWAIT P0, [R0+URZ+0x60], R2 ;  /* 0x00006002000075a7 */ /* 0x00232400080011ff */
[----:B----4-:R-:W-:Y:S05]  /*9450*/  @!P0 NANOSLEEP.SYNCS 0x989680 ;  /* 0x009896800000895d */ /* 0x010fea0003900000 */
[----:B------:R-:W4:Y:S02]  /*9460*/  @!P0 SYNCS.PHASECHK.TRANS64 P0, [R0+URZ+0x60], R2 ;  /* 0x00006002000085a7 */ /* 0x000f2400080010ff */
[----:B----4-:R-:W-:Y:S05]  /*9470*/  @!P0 BRA `(.L_x_179) ;  /* 0xfffffffc00f08947 */ /* 0x010fea000383ffff */
[----:B------:R-:W-:Y:S05]  /*9480*/  BRA `(.L_x_180) ;  /* 0xffffffc000187947 */ /* 0x000fea000383ffff */
.L_x_91:
[----:B-1----:R-:W-:-:S07]  /*9490*/  MOV R0, UR21 ;  /* 0x0000001500007c02 */ /* 0x002fce0008000f00 */
.L_x_181:
[----:B-1----:R1:W4:Y:S02]  /*94a0*/  SYNCS.PHASECHK.TRANS64.TRYWAIT P0, [R0+URZ+0x68], R2 ;  /* 0x00006802000075a7 */ /* 0x00232400080011ff */
[----:B----4-:R-:W-:Y:S05]  /*94b0*/  @!P0 NANOSLEEP.SYNCS 0x989680 ;  /* 0x009896800000895d */ /* 0x010fea0003900000 */
[----:B------:R-:W4:Y:S02]  /*94c0*/  @!P0 SYNCS.PHASECHK.TRANS64 P0, [R0+URZ+0x68], R2 ;  /* 0x00006802000085a7 */ /* 0x000f2400080010ff */
[----:B----4-:R-:W-:Y:S05]  /*94d0*/  @!P0 BRA `(.L_x_181) ;  /* 0xfffffffc00f08947 */ /* 0x010fea000383ffff */
[----:B------:R-:W-:Y:S05]  /*94e0*/  BRA `(.L_x_182) ;  /* 0xffffffc000087947 */ /* 0x000fea000383ffff */
.L_x_92:
[----:B-1----:R-:W-:-:S07]  /*94f0*/  MOV R0, UR21 ;  /* 0x0000001500007c02 */ /* 0x002fce0008000f00 */
.L_x_183:
[----:B-1----:R1:W4:Y:S02]  /*9500*/  SYNCS.PHASECHK.TRANS64.TRYWAIT P0, [R0+URZ+0x70], R2 ;  /* 0x00007002000075a7 */ /* 0x00232400080011ff */
[----:B----4-:R-:W-:Y:S05]  /*9510*/  @!P0 NANOSLEEP.SYNCS 0x989680 ;  /* 0x009896800000895d */ /* 0x010fea0003900000 */
[----:B------:R-:W4:Y:S02]  /*9520*/  @!P0 SYNCS.PHASECHK.TRANS64 P0, [R0+URZ+0x70], R2 ;  /* 0x00007002000085a7 */ /* 0x000f2400080010ff */
[----:B----4-:R-:W-:Y:S05]  /*9530*/  @!P0 BRA `(.L_x_183) ;  /* 0xfffffffc00f08947 */ /* 0x010fea000383ffff */
[----:B------:R-:W-:Y:S05]  /*9540*/  BRA `(.L_x_184) ;  /* 0xffffffbc00f87947 */ /* 0x000fea000383ffff */
.L_x_94:
[----:B-1----:R1:W2:Y:S02]  /*9550*/  SYNCS.PHASECHK.TRANS64.TRYWAIT P0, [R3+URZ+0x90], R0 ;  /* 0x00009000030075a7 */ /* 0x0022a400080011ff */
[----:B--2---:R-:W-:Y:S05]  /*9560*/  @!P0 NANOSLEEP.SYNCS 0x989680 ;  /* 0x009896800000895d */ /* 0x004fea0003900000 */
[----:B------:R-:W2:Y:S02]  /*9570*/  @!P0 SYNCS.PHASECHK.TRANS64 P0, [R3+URZ+0x90], R0 ;  /* 0x00009000030085a7 */ /* 0x000ea400080010ff */
[----:B--2---:R-:W-:Y:S05]  /*9580*/  @!P0 BRA `(.L_x_94) ;  /* 0xfffffffc00f08947 */ /* 0x004fea000383ffff */
[----:B------:R-:W-:Y:S05]  /*9590*/  BRA `(.L_x_185) ;  /* 0xffffffc000c87947 */ /* 0x000fea000383ffff */
.L_x_105:
[----:B-1----:R-:W-:Y:S04]  /*95a0*/  MOV R0, UR44 ;  /* 0x0000002c00007c02 */ /* 0x002fe80008000f00 */
[----:B------:R1:W2:Y:S03]  /*95b0*/  SYNCS.PHASECHK.TRANS64.TRYWAIT P1, [R0+URZ+0x40], R3 ;  /* 0x00004003000075a7 */ /* 0x0002a600080211ff */
[----:B--2---:R-:W-:Y:S05]  /*95c0*/  @!P1 NANOSLEEP.SYNCS 0x989680 ;  /* 0x009896800000995d */ /* 0x004fea0003900000 */
[----:B------:R-:W2:Y:S02]  /*95d0*/  @!P1 SYNCS.PHASECHK.TRANS64 P1, [R0+URZ+0x40], R3 ;  /* 0x00004003000095a7 */ /* 0x000ea400080210ff */
[----:B--2---:R-:W-:Y:S05]  /*95e0*/  @!P1 BRA `(.L_x_105) ;  /* 0xfffffffc00ec9947 */ /* 0x004fea000383ffff */
[----:B------:R-:W-:Y:S05]  /*95f0*/  BRA `(.L_x_104) ;  /* 0xffffffd000387947 */ /* 0x000fea000383ffff */
.L_x_107:
[----:B-1----:R1:W3:Y:S02]  /*9600*/  SYNCS.PHASECHK.TRANS64.TRYWAIT P0, [R26+URZ+0xb0], R2 ;  /* 0x0000b0021a0075a7 */ /* 0x0022e400080011ff */
[----:B---3--:R-:W-:Y:S05]  /*9610*/  @!P0 NANOSLEEP.SYNCS 0x989680 ;  /* 0x009896800000895d */ /* 0x008fea0003900000 */
[----:B------:R-:W3:Y:S02]  /*9620*/  @!P0 SYNCS.PHASECHK.TRANS64 P0, [R26+URZ+0xb0], R2 ;  /* 0x0000b0021a0085a7 */ /* 0x000ee400080010ff */
[----:B---3--:R-:W-:Y:S05]  /*9630*/  @!P0 BRA `(.L_x_107) ;  /* 0xfffffffc00f08947 */ /* 0x008fea000383ffff */
[----:B------:R-:W-:Y:S05]  /*9640*/  BRA `(.L_x_106) ;  /* 0xffffffd0005c7947 */ /* 0x000fea000383ffff */
.L_x_116:
[----:B---3--:R3:W4:Y:S02]  /*9650*/  SYNCS.PHASECHK.TRANS64.TRYWAIT P0, [R2+URZ+0x40], R0 ;  /* 0x00004000020075a7 */ /* 0x00872400080011ff */
[----:B----4-:R-:W-:Y:S05]  /*9660*/  @!P0 NANOSLEEP.SYNCS 0x989680 ;  /* 0x009896800000895d */ /* 0x010fea0003900000 */
[----:B------:R-:W4:Y:S02]  /*9670*/  @!P0 SYNCS.PHASECHK.TRANS64 P0, [R2+URZ+0x40], R0 ;  /* 0x00004000020085a7 */ /* 0x000f2400080010ff */
[----:B----4-:R-:W-:Y:S05]  /*9680*/  @!P0 BRA `(.L_x_116) ;  /* 0xfffffffc00f08947 */ /* 0x010fea000383ffff */
[----:B------:R-:W-:Y:S05]  /*9690*/  BRA `(.L_x_115) ;  /* 0xffffffd800487947 */ /* 0x000fea000383ffff */
.L_x_124:
[----:B---3--:R3:W4:Y:S02]  /*96a0*/  SYNCS.PHASECHK.TRANS64.TRYWAIT P0, [R2+URZ+0x40], R4 ;  /* 0x00004004020075a7 */ /* 0x00872400080011ff */
[----:B----4-:R-:W-:Y:S05]  /*96b0*/  @!P0 NANOSLEEP.SYNCS 0x989680 ;  /* 0x009896800000895d */ /* 0x010fea0003900000 */
[----:B------:R-:W4:Y:S02]  /*96c0*/  @!P0 SYNCS.PHASECHK.TRANS64 P0, [R2+URZ+0x40], R4 ;  /* 0x00004004020085a7 */ /* 0x000f2400080010ff */
[----:B----4-:R-:W-:Y:S05]  /*96d0*/  @!P0 BRA `(.L_x_124) ;  /* 0xfffffffc00f08947 */ /* 0x010fea000383ffff */
[----:B------:R-:W-:Y:S05]  /*96e0*/  BRA `(.L_x_123) ;  /* 0xffffffe000587947 */ /* 0x000fea000383ffff */
.L_x_132:
[----:B---3--:R3:W4:Y:S02]  /*96f0*/  SYNCS.PHASECHK.TRANS64.TRYWAIT P0, [R3+URZ+0x40], R0 ;  /* 0x00004000030075a7 */ /* 0x00872400080011ff */
[----:B----4-:R-:W-:Y:S05]  /*9700*/  @!P0 NANOSLEEP.SYNCS 0x989680 ;  /* 0x009896800000895d */ /* 0x010fea0003900000 */
[----:B------:R-:W4:Y:S02]  /*9710*/  @!P0 SYNCS.PHASECHK.TRANS64 P0, [R3+URZ+0x40], R0 ;  /* 0x00004000030085a7 */ /* 0x000f2400080010ff */
[----:B----4-:R-:W-:Y:S05]  /*9720*/  @!P0 BRA `(.L_x_132) ;  /* 0xfffffffc00f08947 */ /* 0x010fea000383ffff */
[----:B------:R-:W-:Y:S05]  /*9730*/  BRA `(.L_x_131) ;  /* 0xffffffe800687947 */ /* 0x000fea000383ffff */
        .weak           $__internal_0_$__cuda_sm10x_tcgen05_guardrail_trap_col_being_dealloced_not_returned_by_alloc
        .type           $__internal_0_$__cuda_sm10x_tcgen05_guardrail_trap_col_being_dealloced_not_returned_by_alloc,@function
        .size           $__internal_0_$__cuda_sm10x_tcgen05_guardrail_trap_col_being_dealloced_not_returned_by_alloc,($__internal_1_$__cuda_sm10x_tcgen05_guardrail_trap_phase_invalid_during_alloc - $__internal_0_$__cuda_sm10x_tcgen05_guardrail_trap_col_being_dealloced_not_returned_by_alloc)
$__internal_0_$__cuda_sm10x_tcgen05_guardrail_trap_col_being_dealloced_not_returned_by_alloc:
[----:B------:R-:W-:Y:S05]  /*9740*/  BPT.TRAP 0x1 ;  /* 0x000000040000795c */ /* 0x000fea0000300000 */
[----:B------:R-:W-:-:S04]  /*9750*/  HFMA2 R3, -RZ, RZ, 0, 0 ;  /* 0x00000000ff037431 */ /* 0x000fc800000001ff */
[----:B------:R-:W-:Y:S05]  /*9760*/  RET.REL.NODEC R2 `(_ZN7cutlass13device_kernelINS_4gemm6kernel13GemmUniversalIN4cute5tupleIJiiiiEEENS1_10collective13CollectiveMmaINS1_35MainloopSm100TmaUmmaWarpSpecializedILi4ELi2ELi4ENS5_IJNS4_1CILi4EEENSA_ILi2EEENSA_ILi1EEEEEEEENS5_IJNSA_ILi64EEENSA_ILi128EEESH_EEENS_10bfloat16_tENS5_IJlSD_lEEESJ_SK_NS4_8TiledMMAINS4_8MMA_AtomIJNS4_20SM100_MMA_F16BF16_SSISJ_SJ_fLi64ELi128ELNS4_4UMMA5MajorE0ELSP_0ELNSO_7ScaleInE0ELSQ_0EEEEEENS4_6LayoutINS5_IJSD_SD_SD_EEENS5_IJNSA_ILi0EEESV_SV_EEEEENS5_IJNS4_10UnderscoreESY_SY_EEEEENS4_23SM90_TMA_LOAD_MULTICASTENS4_14ComposedLayoutINS4_7SwizzleILi3ELi4ELi3EEENS4_18smem_ptr_flag_bitsILi16EEENST_INS5_IJNSA_ILi8EEESG_EEENS5_IJSG_SD_EEEEEEEvNS4_8identityES11_S1B_vS1C_EENS_8epilogue10collective18CollectiveEpilogueINS1E_23Sm100TmaWarpSpecializedILi4ELi2ELi16ELb1ELb0EEEJSI_NS5_IJNST_ISG_SD_EENST_INSA_ILi32EEESD_EEEEESJ_SK_SJ_SK_NS1E_6fusion15FusionCallbacksIS1I_NS1N_17LinearCombinationISJ_fSJ_fLNS_15FloatRoundStyleE2EEESI_S1M_JEEENS4_5SM1004TMEM4LOAD26SM100_TMEM_LOAD_16dp256b4xENS4_13SM90_TMA_LOADENS12_INS13_ILi2ELi4ELi3EEES16_NST_INS5_IJS17_S1K_EEENS5_IJS1K_SD_EEEEEEENS4_17SM75_U32x4_LDSM_NENS4_14SM90_TMA_STOREES22_NS4_17SM90_U32x4_STSM_NENS4_39AutoVectorizingCopyWithAssumedAlignmentILi128EEEEEEvvEEEEvNT_6ParamsE) ;  /* 0xffffff6802247950 */ /* 0x000fea0003c3ffff */
        .weak           $__internal_1_$__cuda_sm10x_tcgen05_guardrail_trap_phase_invalid_during_alloc
        .type           $__internal_1_$__cuda_sm10x_tcgen05_guardrail_trap_phase_invalid_during_alloc,@function
        .size           $__internal_1_$__cuda_sm10x_tcgen05_guardrail_trap_phase_invalid_during_alloc,($__internal_2_$__cuda_sm10x_tcgen05_guardrail_trap_unallocated_columns_being_dealloced - $__internal_1_$__cuda_sm10x_tcgen05_guardrail_trap_phase_invalid_during_alloc)
$__internal_1_$__cuda_sm10x_tcgen05_guardrail_trap_phase_invalid_during_alloc:
[----:B------:R-:W-:Y:S05]  /*9770*/  BPT.TRAP 0x1 ;  /* 0x000000040000795c */ /* 0x000fea0000300000 */
[----:B------:R-:W-:-:S04]  /*9780*/  MOV R5, 0x0 ;  /* 0x0000000000057802 */ /* 0x000fc80000000f00 */
[----:B------:R-:W-:Y:S05]  /*9790*/  RET.REL.NODEC R4 `(_ZN7cutlass13device_kernelINS_4gemm6kernel13GemmUniversalIN4cute5tupleIJiiiiEEENS1_10collective13CollectiveMmaINS1_35MainloopSm100TmaUmmaWarpSpecializedILi4ELi2ELi4ENS5_IJNS4_1CILi4EEENSA_ILi2EEENSA_ILi1EEEEEEEENS5_IJNSA_ILi64EEENSA_ILi128EEESH_EEENS_10bfloat16_tENS5_IJlSD_lEEESJ_SK_NS4_8TiledMMAINS4_8MMA_AtomIJNS4_20SM100_MMA_F16BF16_SSISJ_SJ_fLi64ELi128ELNS4_4UMMA5MajorE0ELSP_0ELNSO_7ScaleInE0ELSQ_0EEEEEENS4_6LayoutINS5_IJSD_SD_SD_EEENS5_IJNSA_ILi0EEESV_SV_EEEEENS5_IJNS4_10UnderscoreESY_SY_EEEEENS4_23SM90_TMA_LOAD_MULTICASTENS4_14ComposedLayoutINS4_7SwizzleILi3ELi4ELi3EEENS4_18smem_ptr_flag_bitsILi16EEENST_INS5_IJNSA_ILi8EEESG_EEENS5_IJSG_SD_EEEEEEEvNS4_8identityES11_S1B_vS1C_EENS_8epilogue10collective18CollectiveEpilogueINS1E_23Sm100TmaWarpSpecializedILi4ELi2ELi16ELb1ELb0EEEJSI_NS5_IJNST_ISG_SD_EENST_INSA_ILi32EEESD_EEEEESJ_SK_SJ_SK_NS1E_6fusion15FusionCallbacksIS1I_NS1N_17LinearCombinationISJ_fSJ_fLNS_15FloatRoundStyleE2EEESI_S1M_JEEENS4_5SM1004TMEM4LOAD26SM100_TMEM_LOAD_16dp256b4xENS4_13SM90_TMA_LOADENS12_INS13_ILi2ELi4ELi3EEES16_NST_INS5_IJS17_S1K_EEENS5_IJS1K_SD_EEEEEEENS4_17SM75_U32x4_LDSM_NENS4_14SM90_TMA_STOREES22_NS4_17SM90_U32x4_STSM_NENS4_39AutoVectorizingCopyWithAssumedAlignmentILi128EEEEEEvvEEEEvNT_6ParamsE) ;  /* 0xffffff6804187950 */ /* 0x000fea0003c3ffff */
        .weak           $__internal_2_$__cuda_sm10x_tcgen05_guardrail_trap_unallocated_columns_being_dealloced
        .type           $__internal_2_$__cuda_sm10x_tcgen05_guardrail_trap_unallocated_columns_being_dealloced,@function
        .size           $__internal_2_$__cuda_sm10x_tcgen05_guardrail_trap_unallocated_columns_being_dealloced,(.L_x_187 - $__internal_2_$__cuda_sm10x_tcgen05_guardrail_trap_unallocated_columns_being_dealloced)
$__internal_2_$__cuda_sm10x_tcgen05_guardrail_trap_unallocated_columns_being_dealloced:
[----:B------:R-:W-:Y:S05]  /*97a0*/  BPT.TRAP 0x1 ;  /* 0x000000040000795c */ /* 0x000fea0000300000 */
[----:B------:R-:W-:-:S04]  /*97b0*/  HFMA2 R3, -RZ, RZ, 0, 0 ;  /* 0x00000000ff037431 */ /* 0x000fc800000001ff */
[----:B------:R-:W-:Y:S05]  /*97c0*/  RET.REL.NODEC R2 `(_ZN7cutlass13device_kernelINS_4gemm6kernel13GemmUniversalIN4cute5tupleIJiiiiEEENS1_10collective13CollectiveMmaINS1_35MainloopSm100TmaUmmaWarpSpecializedILi4ELi2ELi4ENS5_IJNS4_1CILi4EEENSA_ILi2EEENSA_ILi1EEEEEEEENS5_IJNSA_ILi64EEENSA_ILi128EEESH_EEENS_10bfloat16_tENS5_IJlSD_lEEESJ_SK_NS4_8TiledMMAINS4_8MMA_AtomIJNS4_20SM100_MMA_F16BF16_SSISJ_SJ_fLi64ELi128ELNS4_4UMMA5MajorE0ELSP_0ELNSO_7ScaleInE0ELSQ_0EEEEEENS4_6LayoutINS5_IJSD_SD_SD_EEENS5_IJNSA_ILi0EEESV_SV_EEEEENS5_IJNS4_10UnderscoreESY_SY_EEEEENS4_23SM90_TMA_LOAD_MULTICASTENS4_14ComposedLayoutINS4_7SwizzleILi3ELi4ELi3EEENS4_18smem_ptr_flag_bitsILi16EEENST_INS5_IJNSA_ILi8EEESG_EEENS5_IJSG_SD_EEEEEEEvNS4_8identityES11_S1B_vS1C_EENS_8epilogue10collective18CollectiveEpilogueINS1E_23Sm100TmaWarpSpecializedILi4ELi2ELi16ELb1ELb0EEEJSI_NS5_IJNST_ISG_SD_EENST_INSA_ILi32EEESD_EEEEESJ_SK_SJ_SK_NS1E_6fusion15FusionCallbacksIS1I_NS1N_17LinearCombinationISJ_fSJ_fLNS_15FloatRoundStyleE2EEESI_S1M_JEEENS4_5SM1004TMEM4LOAD26SM100_TMEM_LOAD_16dp256b4xENS4_13SM90_TMA_LOADENS12_INS13_ILi2ELi4ELi3EEES16_NST_INS5_IJS17_S1K_EEENS5_IJS1K_SD_EEEEEEENS4_17SM75_U32x4_LDSM_NENS4_14SM90_TMA_STOREES22_NS4_17SM90_U32x4_STSM_NENS4_39AutoVectorizingCopyWithAssumedAlignmentILi128EEEEEEvvEEEEvNT_6ParamsE) ;  /* 0xffffff68020c7950 */ /* 0x000fea0003c3ffff */
.L_x_186:
[----:B------:R-:W-:-:S00]  /*97d0*/  BRA `(.L_x_186) ;  /* 0xfffffffc00fc7947 */ /* 0x000fc0000383ffff */
[----:B------:R-:W-:-:S00]  /*97e0*/  NOP ;  /* 0x0000000000007918 */ /* 0x000fc00000000000 */
        /* <DEDUP_REMOVED lines=9> */
.L_x_187:


//--------------------- .nv.global.init           --------------------------
	.section	.nv.global.init,"aw",@progbits
.nv.global.init:
	.type		$str$27,@object
	.size		$str$27,($str$28 - $str$27)
$str$27:
        /*0000*/ 	.byte	0x28, 0x61, 0x64, 0x64, 0x72, 0x65, 0x73, 0x73, 0x20, 0x26, 0x20, 0x6d, 0x61, 0x73, 0x6b, 0x29
        /*0010*/ 	.byte	0x20, 0x3d, 0x3d, 0x20, 0x30, 0x00
	.type		$str$28,@object
	.size		$str$28,($str$26 - $str$28)
$str$28:
        /*0016*/ 	.byte	0x2f, 0x74, 0x6d, 0x70, 0x2f, 0x63, 0x75, 0x74, 0x6c, 0x61, 0x73, 0x73, 0x5f, 0x73, 0x77, 0x65
        /*0026*/ 	.byte	0x65, 0x70, 0x5f, 0x73, 0x72, 0x63, 0x2f, 0x69, 0x6e, 0x63, 0x6c, 0x75, 0x64, 0x65, 0x2f, 0x63
        /*0036*/ 	.byte	0x75, 0x74, 0x65, 0x2f, 0x70, 0x6f, 0x69, 0x6e, 0x74, 0x65, 0x72, 0x5f, 0x66, 0x6c, 0x61, 0x67
        /*0046*/ 	.byte	0x67, 0x65, 0x64, 0x2e, 0x68, 0x70, 0x70, 0x00
	.type		$str$26,@object
	.size		$str$26,($str$25 - $str$26)
$str$26:
        /*004e*/ 	.byte	0x2f, 0x74, 0x6d, 0x70, 0x2f, 0x63, 0x75, 0x74, 0x6c, 0x61, 0x73, 0x73, 0x5f, 0x73, 0x77, 0x65
        /*005e*/ 	.byte	0x65, 0x70, 0x5f, 0x73, 0x72, 0x63, 0x2f, 0x69, 0x6e, 0x63, 0x6c, 0x75, 0x64, 0x65, 0x2f, 0x63
        /*006e*/ 	.byte	0x75, 0x74, 0x65, 0x2f, 0x61, 0x74, 0x6f, 0x6d, 0x2f, 0x63, 0x6f, 0x70, 0x79, 0x5f, 0x74, 0x72
        /*007e*/ 	.byte	0x61, 0x69, 0x74, 0x73, 0x5f, 0x73, 0x6d, 0x31, 0x30, 0x30, 0x2e, 0x68, 0x70, 0x70, 0x00
	.type		$str$25,@object
	.size		$str$25,(__unnamed_1 - $str$25)
$str$25:
        /*008d*/ 	.byte	0x28, 0x28, 0x75, 0x69, 0x6e, 0x74, 0x33, 0x32, 0x5f, 0x74, 0x28, 0x74, 0x68, 0x72, 0x65, 0x61
        /*009d*/ 	.byte	0x64, 0x49, 0x64, 0x78, 0x2e, 0x78, 0x29, 0x20, 0x2f, 0x20, 0x33, 0x32, 0x29, 0x20, 0x25, 0x20
        /*00ad*/ 	.byte	0x34, 0x29, 0x20, 0x3d, 0x3d, 0x20, 0x28, 0x28, 0x28, 0x74, 0x6d, 0x65, 0x6d, 0x5f, 0x61, 0x64
        /*00bd*/ 	.byte	0x64, 0x72, 0x20, 0x3e, 0x3e, 0x20, 0x31, 0x36, 0x29, 0x20, 0x2f, 0x20, 0x33, 0x32, 0x29, 0x20
        /*00cd*/ 	.byte	0x25, 0x20, 0x34, 0x29, 0x00
	.type		__unnamed_1,@object
	.size		__unnamed_1,(__unnamed_2 - __unnamed_1)
__unnamed_1:
        /*00d2*/ 	.byte	0x61, 0x75, 0x74, 0x6f, 0x20, 0x63, 0x75, 0x74, 0x65, 0x3a, 0x3a, 0x61, 0x73, 0x5f, 0x70, 0x6f
        /* <DEDUP_REMOVED lines=24> */
        /*0262*/ 	.byte	0x30, 0x34, 0x38, 0x3e, 0x3e, 0x3e, 0x3e, 0x5d, 0x00
	.type		__unnamed_2,@object
	.size		__unnamed_2,(.L_2 - __unnamed_2)
__unnamed_2:
        /* <DEDUP_REMOVED lines=45> */
        /*053b*/ 	.byte	0x3e, 0x3e, 0x3e, 0x5d, 0x00
.L_2:


//--------------------- .nv.shared._ZN7cutlass13device_kernelINS_4gemm6kernel13GemmUniversalIN4cute5tupleIJiiiiEEENS1_10collective13CollectiveMmaINS1_35MainloopSm100TmaUmmaWarpSpecializedILi4ELi2ELi4ENS5_IJNS4_1CILi4EEENSA_ILi2EEENSA_ILi1EEEEEEEENS5_IJNSA_ILi64EEENSA_ILi128EEESH_EEENS_10bfloat16_tENS5_IJlSD_lEEESJ_SK_NS4_8TiledMMAINS4_8MMA_AtomIJNS4_20SM100_MMA_F16BF16_SSISJ_SJ_fLi64ELi128ELNS4_4UMMA5MajorE0ELSP_0ELNSO_7ScaleInE0ELSQ_0EEEEEENS4_6LayoutINS5_IJSD_SD_SD_EEENS5_IJNSA_ILi0EEESV_SV_EEEEENS5_IJNS4_10UnderscoreESY_SY_EEEEENS4_23SM90_TMA_LOAD_MULTICASTENS4_14ComposedLayoutINS4_7SwizzleILi3ELi4ELi3EEENS4_18smem_ptr_flag_bitsILi16EEENST_INS5_IJNSA_ILi8EEESG_EEENS5_IJSG_SD_EEEEEEEvNS4_8identityES11_S1B_vS1C_EENS_8epilogue10collective18CollectiveEpilogueINS1E_23Sm100TmaWarpSpecializedILi4ELi2ELi16ELb1ELb0EEEJSI_NS5_IJNST_ISG_SD_EENST_INSA_ILi32EEESD_EEEEESJ_SK_SJ_SK_NS1E_6fusion15FusionCallbacksIS1I_NS1N_17LinearCombinationISJ_fSJ_fLNS_15FloatRoundStyleE2EEESI_S1M_JEEENS4_5SM1004TMEM4LOAD26SM100_TMEM_LOAD_16dp256b4xENS4_13SM90_TMA_LOADENS12_INS13_ILi2ELi4ELi3EEES16_NST_INS5_IJS17_S1K_EEENS5_IJS1K_SD_EEEEEEENS4_17SM75_U32x4_LDSM_NENS4_14SM90_TMA_STOREES22_NS4_17SM90_U32x4_STSM_NENS4_39AutoVectorizingCopyWithAssumedAlignmentILi128EEEEEEvvEEEEvNT_6ParamsE --------------------------
	.section	.nv.shared._ZN7cutlass13device_kernelINS_4gemm6kernel13GemmUniversalIN4cute5tupleIJiiiiEEENS1_10collective13CollectiveMmaINS1_35MainloopSm100TmaUmmaWarpSpecializedILi4ELi2ELi4ENS5_IJNS4_1CILi4EEENSA_ILi2EEENSA_ILi1EEEEEEEENS5_IJNSA_ILi64EEENSA_ILi128EEESH_EEENS_10bfloat16_tENS5_IJlSD_lEEESJ_SK_NS4_8TiledMMAINS4_8MMA_AtomIJNS4_20SM100_MMA_F16BF16_SSISJ_SJ_fLi64ELi128ELNS4_4UMMA5MajorE0ELSP_0ELNSO_7ScaleInE0ELSQ_0EEEEEENS4_6LayoutINS5_IJSD_SD_SD_EEENS5_IJNSA_ILi0EEESV_SV_EEEEENS5_IJNS4_10UnderscoreESY_SY_EEEEENS4_23SM90_TMA_LOAD_MULTICASTENS4_14ComposedLayoutINS4_7SwizzleILi3ELi4ELi3EEENS4_18smem_ptr_flag_bitsILi16EEENST_INS5_IJNSA_ILi8EEESG_EEENS5_IJSG_SD_EEEEEEEvNS4_8identityES11_S1B_vS1C_EENS_8epilogue10collective18CollectiveEpilogueINS1E_23Sm100TmaWarpSpecializedILi4ELi2ELi16ELb1ELb0EEEJSI_NS5_IJNST_ISG_SD_EENST_INSA_ILi32EEESD_EEEEESJ_SK_SJ_SK_NS1E_6fusion15FusionCallbacksIS1I_NS1N_17LinearCombinationISJ_fSJ_fLNS_15FloatRoundStyleE2EEESI_S1M_JEEENS4_5SM1004TMEM4LOAD26SM100_TMEM_LOAD_16dp256b4xENS4_13SM90_TMA_LOADENS12_INS13_ILi2ELi4ELi3EEES16_NST_INS5_IJS17_S1K_EEENS5_IJS1K_SD_EEEEEEENS4_17SM75_U32x4_LDSM_NENS4_14SM90_TMA_STOREES22_NS4_17SM90_U32x4_STSM_NENS4_39AutoVectorizingCopyWithAssumedAlignmentILi128EEEEEEvvEEEEvNT_6ParamsE,"aw",@nobits
	.sectionflags	@""
	.align	16
	.zero		1024


//--------------------- .nv.shared.reserved.0     --------------------------
	.section	.nv.shared.reserved.0,"aw",@nobits
	.weak		__nv_reservedSMEM_offset_0_alias
	.size		__nv_reservedSMEM_offset_0_alias, 0, 64
	.other		__nv_reservedSMEM_offset_0_alias,@"STO_CUDA_RESERVED_SHARED STV_DEFAULT"
__nv_reservedSMEM_offset_0_alias:
	.zero		0
.nv.shared.reserved.0:
	.zero		64
	.weak		__nv_reservedSMEM_tcgen05_partition
	.type		__nv_reservedSMEM_tcgen05_partition,@object
	.size		__nv_reservedSMEM_tcgen05_partition,(.L_0 - __nv_reservedSMEM_tcgen05_partition)
__nv_reservedSMEM_tcgen05_partition:
	.zero		32
.L_0:


//--------------------- .nv.global                --------------------------
	.section	.nv.global,"aw",@nobits
.nv.global:
	.type		_ZN40_INTERNAL_baaa64ec_4_k_cu_8525bcc4_335124cute1_E,@object
	.size		_ZN40_INTERNAL_baaa64ec_4_k_cu_8525bcc4_335124cute1_E,(_ZN40_INTERNAL_baaa64ec_4_k_cu_8525bcc4_335124cuda3std3__45__cpo6cbeginE - _ZN40_INTERNAL_baaa64ec_4_k_cu_8525bcc4_335124cute1_E)
_ZN40_INTERNAL_baaa64ec_4_k_cu_8525bcc4_335124cute1_E:
	.zero		1
	.type		_ZN40_INTERNAL_baaa64ec_4_k_cu_8525bcc4_335124cuda3std3__45__cpo6cbeginE,@object
	.size		_ZN40_INTERNAL_baaa64ec_4_k_cu_8525bcc4_335124cuda3std3__45__cpo6cbeginE,(_ZN40_INTERNAL_baaa64ec_4_k_cu_8525bcc4_335124cuda3std3__48in_placeE - _ZN40_INTERNAL_baaa64ec_4_k_cu_8525bcc4_335124cuda3std3__45__cpo6cbeginE)
_ZN40_INTERNAL_baaa64ec_4_k_cu_8525bcc4_335124cuda3std3__45__cpo6cbeginE:
	.zero		1
	.type		_ZN40_INTERNAL_baaa64ec_4_k_cu_8525bcc4_335124cuda3std3__48in_placeE,@object
	.size		_ZN40_INTERNAL_baaa64ec_4_k_cu_8525bcc4_335124cuda3std3__48in_placeE,(_ZN40_INTERNAL_baaa64ec_4_k_cu_8525bcc4_335124cuda3std6ranges3__45__cpo9iter_moveE - _ZN40_INTERNAL_baaa64ec_4_k_cu_8525bcc4_335124cuda3std3__48in_placeE)
_ZN40_INTERNAL_baaa64ec_4_k_cu_8525bcc4_335124cuda3std3__48in_placeE:
	.zero		1
	.type		_ZN40_INTERNAL_baaa64ec_4_k_cu_8525bcc4_335124cuda3std6ranges3__45__cpo9iter_moveE,@object
	.size		_ZN40_INTERNAL_baaa64ec_4_k_cu_8525bcc4_335124cuda3std6ranges3__45__cpo9iter_moveE,(_ZN40_INTERNAL_baaa64ec_4_k_cu_8525bcc4_335124cuda3std3__45__cpo5beginE - _ZN40_INTERNAL_baaa64ec_4_k_cu_8525bcc4_335124cuda3std6ranges3__45__cpo9iter_moveE)
_ZN40_INTERNAL_baaa64ec_4_k_cu_8525bcc4_335124cuda3std6ranges3__45__cpo9iter_moveE:
	.zero		1
	.type		_ZN40_INTERNAL_baaa64ec_4_k_cu_8525bcc4_335124cuda3std3__45__cpo5beginE,@object
	.size		_ZN40_INTERNAL_baaa64ec_4_k_cu_8525bcc4_335124cuda3std3__45__cpo5beginE,(_ZN40_INTERNAL_baaa64ec_4_k_cu_8525bcc4_335124cuda3std3__442_GLOBAL__N__baaa64ec_4_k_cu_8525bcc4_335126ignoreE - _ZN40_INTERNAL_baaa64ec_4_k_cu_8525bcc4_335124cuda3std3__45__cpo5beginE)
_ZN40_INTERNAL_baaa64ec_4_k_cu_8525bcc4_335124cuda3std3__45__cpo5beginE:
	.zero		1
	.type		_ZN40_INTERNAL_baaa64ec_4_k_cu_8525bcc4_335124cuda3std3__442_GLOBAL__N__baaa64ec_4_k_cu_8525bcc4_335126ignoreE,@object
	.size		_ZN40_INTERNAL_baaa64ec_4_k_cu_8525bcc4_335124cuda3std3__442_GLOBAL__N__baaa64ec_4_k_cu_8525bcc4_335126ignoreE,(_ZN40_INTERNAL_baaa64ec_4_k_cu_8525bcc4_335124cute7productE - _ZN40_INTERNAL_baaa64ec_4_k_cu_8525bcc4_335124cuda3std3__442_GLOBAL__N__baaa64ec_4_k_cu_8525bcc4_335126ignoreE)
_ZN40_INTERNAL_baaa64ec_4_k_cu_8525bcc4_335124cuda3std3__442_GLOBAL__N__baaa64ec_4_k_cu_8525bcc4_335126ignoreE:
	.zero		1
	.type		_ZN40_INTERNAL_baaa64ec_4_k_cu_8525bcc4_335124cute7productE,@object
	.size		_ZN40_INTERNAL_baaa64ec_4_k_cu_8525bcc4_335124cute7productE,(_ZN40_INTERNAL_baaa64ec_4_k_cu_8525bcc4_335124cuda3std3__45__cpo3endE - _ZN40_INTERNAL_baaa64ec_4_k_cu_8525bcc4_335124cute7productE)
_ZN40_INTERNAL_baaa64ec_4_k_cu_8525bcc4_335124cute7productE:
	.zero		1
	.type		_ZN40_INTERNAL_baaa64ec_4_k_cu_8525bcc4_335124cuda3std3__45__cpo3endE,@object
	.size		_ZN40_INTERNAL_baaa64ec_4_k_cu_8525bcc4_335124cuda3std3__45__cpo3endE,(_ZN40_INTERNAL_baaa64ec_4_k_cu_8525bcc4_335124cuda3std3__419piecewise_constructE - _ZN40_INTERNAL_baaa64ec_4_k_cu_8525bcc4_335124cuda3std3__45__cpo3endE)
_ZN40_INTERNAL_baaa64ec_4_k_cu_8525bcc4_335124cuda3std3__45__cpo3endE:
	.zero		1
	.type		_ZN40_INTERNAL_baaa64ec_4_k_cu_8525bcc4_335124cuda3std3__419piecewise_constructE,@object
	.size		_ZN40_INTERNAL_baaa64ec_4_k_cu_8525bcc4_335124cuda3std3__419piecewise_constructE,(_ZN40_INTERNAL_baaa64ec_4_k_cu_8525bcc4_335124cuda3std3__45__cpo4cendE - _ZN40_INTERNAL_baaa64ec_4_k_cu_8525bcc4_335124cuda3std3__419piecewise_constructE)
_ZN40_INTERNAL_baaa64ec_4_k_cu_8525bcc4_335124cuda3std3__419piecewise_constructE:
	.zero		1
	.type		_ZN40_INTERNAL_baaa64ec_4_k_cu_8525bcc4_335124cuda3std3__45__cpo4cendE,@object
	.size		_ZN40_INTERNAL_baaa64ec_4_k_cu_8525bcc4_335124cuda3std3__45__cpo4cendE,(_ZN40_INTERNAL_baaa64ec_4_k_cu_8525bcc4_335124cuda3std6ranges3__45__cpo4swapE - _ZN40_INTERNAL_baaa64ec_4_k_cu_8525bcc4_335124cuda3std3__45__cpo4cendE)
_ZN40_INTERNAL_baaa64ec_4_k_cu_8525bcc4_335124cuda3std3__45__cpo4cendE:
	.zero		1
	.type		_ZN40_INTERNAL_baaa64ec_4_k_cu_8525bcc4_335124cuda3std6ranges3__45__cpo4swapE,@object
	.size		_ZN40_INTERNAL_baaa64ec_4_k_cu_8525bcc4_335124cuda3std6ranges3__45__cpo4swapE,(.L_10 - _ZN40_INTERNAL_baaa64ec_4_k_cu_8525bcc4_335124cuda3std6ranges3__45__cpo4swapE)
_ZN40_INTERNAL_baaa64ec_4_k_cu_8525bcc4_335124cuda3std6ranges3__45__cpo4swapE:
	.zero		1
.L_10:


//--------------------- .nv.constant0._ZN7cutlass13device_kernelINS_4gemm6kernel13GemmUniversalIN4cute5tupleIJiiiiEEENS1_10collective13CollectiveMmaINS1_35MainloopSm100TmaUmmaWarpSpecializedILi4ELi2ELi4ENS5_IJNS4_1CILi4EEENSA_ILi2EEENSA_ILi1EEEEEEEENS5_IJNSA_ILi64EEENSA_ILi128EEESH_EEENS_10bfloat16_tENS5_IJlSD_lEEESJ_SK_NS4_8TiledMMAINS4_8MMA_AtomIJNS4_20SM100_MMA_F16BF16_SSISJ_SJ_fLi64ELi128ELNS4_4UMMA5MajorE0ELSP_0ELNSO_7ScaleInE0ELSQ_0EEEEEENS4_6LayoutINS5_IJSD_SD_SD_EEENS5_IJNSA_ILi0EEESV_SV_EEEEENS5_IJNS4_10UnderscoreESY_SY_EEEEENS4_23SM90_TMA_LOAD_MULTICASTENS4_14ComposedLayoutINS4_7SwizzleILi3ELi4ELi3EEENS4_18smem_ptr_flag_bitsILi16EEENST_INS5_IJNSA_ILi8EEESG_EEENS5_IJSG_SD_EEEEEEEvNS4_8identityES11_S1B_vS1C_EENS_8epilogue10collective18CollectiveEpilogueINS1E_23Sm100TmaWarpSpecializedILi4ELi2ELi16ELb1ELb0EEEJSI_NS5_IJNST_ISG_SD_EENST_INSA_ILi32EEESD_EEEEESJ_SK_SJ_SK_NS1E_6fusion15FusionCallbacksIS1I_NS1N_17LinearCombinationISJ_fSJ_fLNS_15FloatRoundStyleE2EEESI_S1M_JEEENS4_5SM1004TMEM4LOAD26SM100_TMEM_LOAD_16dp256b4xENS4_13SM90_TMA_LOADENS12_INS13_ILi2ELi4ELi3EEES16_NST_INS5_IJS17_S1K_EEENS5_IJS1K_SD_EEEEEEENS4_17SM75_U32x4_LDSM_NENS4_14SM90_TMA_STOREES22_NS4_17SM90_U32x4_STSM_NENS4_39AutoVectorizingCopyWithAssumedAlignmentILi128EEEEEEvvEEEEvNT_6ParamsE --------------------------
	.section	.nv.constant0._ZN7cutlass13device_kernelINS_4gemm6kernel13GemmUniversalIN4cute5tupleIJiiiiEEENS1_10collective13CollectiveMmaINS1_35MainloopSm100TmaUmmaWarpSpecializedILi4ELi2ELi4ENS5_IJNS4_1CILi4EEENSA_ILi2EEENSA_ILi1EEEEEEEENS5_IJNSA_ILi64EEENSA_ILi128EEESH_EEENS_10bfloat16_tENS5_IJlSD_lEEESJ_SK_NS4_8TiledMMAINS4_8MMA_AtomIJNS4_20SM100_MMA_F16BF16_SSISJ_SJ_fLi64ELi128ELNS4_4UMMA5MajorE0ELSP_0ELNSO_7ScaleInE0ELSQ_0EEEEEENS4_6LayoutINS5_IJSD_SD_SD_EEENS5_IJNSA_ILi0EEESV_SV_EEEEENS5_IJNS4_10UnderscoreESY_SY_EEEEENS4_23SM90_TMA_LOAD_MULTICASTENS4_14ComposedLayoutINS4_7SwizzleILi3ELi4ELi3EEENS4_18smem_ptr_flag_bitsILi16EEENST_INS5_IJNSA_ILi8EEESG_EEENS5_IJSG_SD_EEEEEEEvNS4_8identityES11_S1B_vS1C_EENS_8epilogue10collective18CollectiveEpilogueINS1E_23Sm100TmaWarpSpecializedILi4ELi2ELi16ELb1ELb0EEEJSI_NS5_IJNST_ISG_SD_EENST_INSA_ILi32EEESD_EEEEESJ_SK_SJ_SK_NS1E_6fusion15FusionCallbacksIS1I_NS1N_17LinearCombinationISJ_fSJ_fLNS_15FloatRoundStyleE2EEESI_S1M_JEEENS4_5SM1004TMEM4LOAD26SM100_TMEM_LOAD_16dp256b4xENS4_13SM90_TMA_LOADENS12_INS13_ILi2ELi4ELi3EEES16_NST_INS5_IJS17_S1K_EEENS5_IJS1K_SD_EEEEEEENS4_17SM75_U32x4_LDSM_NENS4_14SM90_TMA_STOREES22_NS4_17SM90_U32x4_STSM_NENS4_39AutoVectorizingCopyWithAssumedAlignmentILi128EEEEEEvvEEEEvNT_6ParamsE,"a",@progbits
	.sectionflags	@""
	.align	4
.nv.constant0._ZN7cutlass13device_kernelINS_4gemm6kernel13GemmUniversalIN4cute5tupleIJiiiiEEENS1_10collective13CollectiveMmaINS1_35MainloopSm100TmaUmmaWarpSpecializedILi4ELi2ELi4ENS5_IJNS4_1CILi4EEENSA_ILi2EEENSA_ILi1EEEEEEEENS5_IJNSA_ILi64EEENSA_ILi128EEESH_EEENS_10bfloat16_tENS5_IJlSD_lEEESJ_SK_NS4_8TiledMMAINS4_8MMA_AtomIJNS4_20SM100_MMA_F16BF16_SSISJ_SJ_fLi64ELi128ELNS4_4UMMA5MajorE0ELSP_0ELNSO_7ScaleInE0ELSQ_0EEEEEENS4_6LayoutINS5_IJSD_SD_SD_EEENS5_IJNSA_ILi0EEESV_SV_EEEEENS5_IJNS4_10UnderscoreESY_SY_EEEEENS4_23SM90_TMA_LOAD_MULTICASTENS4_14ComposedLayoutINS4_7SwizzleILi3ELi4ELi3EEENS4_18smem_ptr_flag_bitsILi16EEENST_INS5_IJNSA_ILi8EEESG_EEENS5_IJSG_SD_EEEEEEEvNS4_8identityES11_S1B_vS1C_EENS_8epilogue10collective18CollectiveEpilogueINS1E_23Sm100TmaWarpSpecializedILi4ELi2ELi16ELb1ELb0EEEJSI_NS5_IJNST_ISG_SD_EENST_INSA_ILi32EEESD_EEEEESJ_SK_SJ_SK_NS1E_6fusion15FusionCallbacksIS1I_NS1N_17LinearCombinationISJ_fSJ_fLNS_15FloatRoundStyleE2EEESI_S1M_JEEENS4_5SM1004TMEM4LOAD26SM100_TMEM_LOAD_16dp256b4xENS4_13SM90_TMA_LOADENS12_INS13_ILi2ELi4ELi3EEES16_NST_INS5_IJS17_S1K_EEENS5_IJS1K_SD_EEEEEEENS4_17SM75_U32x4_LDSM_NENS4_14SM90_TMA_STOREES22_NS4_17SM90_U32x4_STSM_NENS4_39AutoVectorizingCopyWithAssumedAlignmentILi128EEEEEEvvEEEEvNT_6ParamsE:
	.zero		2944


//--------------------- SYMBOLS --------------------------

	.type		.nv.reservedSmem.offset0,@object
	.size		.nv.reservedSmem.offset0,0x4
	.type		.nv.reservedSmem.cap,@object
	.size		.nv.reservedSmem.cap,0x4
	.type		__assertfail,@function
